//
// Generated by NVIDIA NVVM Compiler
//
// Compiler Build ID: CL-36424714
// Cuda compilation tools, release 13.0, V13.0.88
// Based on NVVM 20.0.0
//

.version 9.0
.target sm_100
.address_size 64

	// .globl	_Z21ThrustCalculationGPU1PfS_S_S_S_S_S_S_S_PiS_S_S_S_S_S_S_S_S_S_S_S_S_S_S_S_S_S_S_S_S_S_S_S_S_S_S_ifffS0_ifS_S_

.visible .entry _Z21ThrustCalculationGPU1PfS_S_S_S_S_S_S_S_PiS_S_S_S_S_S_S_S_S_S_S_S_S_S_S_S_S_S_S_S_S_S_S_S_S_S_S_ifffS0_ifS_S_(
	.param .u64 .ptr .align 1 _Z21ThrustCalculationGPU1PfS_S_S_S_S_S_S_S_PiS_S_S_S_S_S_S_S_S_S_S_S_S_S_S_S_S_S_S_S_S_S_S_S_S_S_S_ifffS0_ifS_S__param_0,
	.param .u64 .ptr .align 1 _Z21ThrustCalculationGPU1PfS_S_S_S_S_S_S_S_PiS_S_S_S_S_S_S_S_S_S_S_S_S_S_S_S_S_S_S_S_S_S_S_S_S_S_S_ifffS0_ifS_S__param_1,
	.param .u64 .ptr .align 1 _Z21ThrustCalculationGPU1PfS_S_S_S_S_S_S_S_PiS_S_S_S_S_S_S_S_S_S_S_S_S_S_S_S_S_S_S_S_S_S_S_S_S_S_S_ifffS0_ifS_S__param_2,
	.param .u64 .ptr .align 1 _Z21ThrustCalculationGPU1PfS_S_S_S_S_S_S_S_PiS_S_S_S_S_S_S_S_S_S_S_S_S_S_S_S_S_S_S_S_S_S_S_S_S_S_S_ifffS0_ifS_S__param_3,
	.param .u64 .ptr .align 1 _Z21ThrustCalculationGPU1PfS_S_S_S_S_S_S_S_PiS_S_S_S_S_S_S_S_S_S_S_S_S_S_S_S_S_S_S_S_S_S_S_S_S_S_S_ifffS0_ifS_S__param_4,
	.param .u64 .ptr .align 1 _Z21ThrustCalculationGPU1PfS_S_S_S_S_S_S_S_PiS_S_S_S_S_S_S_S_S_S_S_S_S_S_S_S_S_S_S_S_S_S_S_S_S_S_S_ifffS0_ifS_S__param_5,
	.param .u64 .ptr .align 1 _Z21ThrustCalculationGPU1PfS_S_S_S_S_S_S_S_PiS_S_S_S_S_S_S_S_S_S_S_S_S_S_S_S_S_S_S_S_S_S_S_S_S_S_S_ifffS0_ifS_S__param_6,
	.param .u64 .ptr .align 1 _Z21ThrustCalculationGPU1PfS_S_S_S_S_S_S_S_PiS_S_S_S_S_S_S_S_S_S_S_S_S_S_S_S_S_S_S_S_S_S_S_S_S_S_S_ifffS0_ifS_S__param_7,
	.param .u64 .ptr .align 1 _Z21ThrustCalculationGPU1PfS_S_S_S_S_S_S_S_PiS_S_S_S_S_S_S_S_S_S_S_S_S_S_S_S_S_S_S_S_S_S_S_S_S_S_S_ifffS0_ifS_S__param_8,
	.param .u64 .ptr .align 1 _Z21ThrustCalculationGPU1PfS_S_S_S_S_S_S_S_PiS_S_S_S_S_S_S_S_S_S_S_S_S_S_S_S_S_S_S_S_S_S_S_S_S_S_S_ifffS0_ifS_S__param_9,
	.param .u64 .ptr .align 1 _Z21ThrustCalculationGPU1PfS_S_S_S_S_S_S_S_PiS_S_S_S_S_S_S_S_S_S_S_S_S_S_S_S_S_S_S_S_S_S_S_S_S_S_S_ifffS0_ifS_S__param_10,
	.param .u64 .ptr .align 1 _Z21ThrustCalculationGPU1PfS_S_S_S_S_S_S_S_PiS_S_S_S_S_S_S_S_S_S_S_S_S_S_S_S_S_S_S_S_S_S_S_S_S_S_S_ifffS0_ifS_S__param_11,
	.param .u64 .ptr .align 1 _Z21ThrustCalculationGPU1PfS_S_S_S_S_S_S_S_PiS_S_S_S_S_S_S_S_S_S_S_S_S_S_S_S_S_S_S_S_S_S_S_S_S_S_S_ifffS0_ifS_S__param_12,
	.param .u64 .ptr .align 1 _Z21ThrustCalculationGPU1PfS_S_S_S_S_S_S_S_PiS_S_S_S_S_S_S_S_S_S_S_S_S_S_S_S_S_S_S_S_S_S_S_S_S_S_S_ifffS0_ifS_S__param_13,
	.param .u64 .ptr .align 1 _Z21ThrustCalculationGPU1PfS_S_S_S_S_S_S_S_PiS_S_S_S_S_S_S_S_S_S_S_S_S_S_S_S_S_S_S_S_S_S_S_S_S_S_S_ifffS0_ifS_S__param_14,
	.param .u64 .ptr .align 1 _Z21ThrustCalculationGPU1PfS_S_S_S_S_S_S_S_PiS_S_S_S_S_S_S_S_S_S_S_S_S_S_S_S_S_S_S_S_S_S_S_S_S_S_S_ifffS0_ifS_S__param_15,
	.param .u64 .ptr .align 1 _Z21ThrustCalculationGPU1PfS_S_S_S_S_S_S_S_PiS_S_S_S_S_S_S_S_S_S_S_S_S_S_S_S_S_S_S_S_S_S_S_S_S_S_S_ifffS0_ifS_S__param_16,
	.param .u64 .ptr .align 1 _Z21ThrustCalculationGPU1PfS_S_S_S_S_S_S_S_PiS_S_S_S_S_S_S_S_S_S_S_S_S_S_S_S_S_S_S_S_S_S_S_S_S_S_S_ifffS0_ifS_S__param_17,
	.param .u64 .ptr .align 1 _Z21ThrustCalculationGPU1PfS_S_S_S_S_S_S_S_PiS_S_S_S_S_S_S_S_S_S_S_S_S_S_S_S_S_S_S_S_S_S_S_S_S_S_S_ifffS0_ifS_S__param_18,
	.param .u64 .ptr .align 1 _Z21ThrustCalculationGPU1PfS_S_S_S_S_S_S_S_PiS_S_S_S_S_S_S_S_S_S_S_S_S_S_S_S_S_S_S_S_S_S_S_S_S_S_S_ifffS0_ifS_S__param_19,
	.param .u64 .ptr .align 1 _Z21ThrustCalculationGPU1PfS_S_S_S_S_S_S_S_PiS_S_S_S_S_S_S_S_S_S_S_S_S_S_S_S_S_S_S_S_S_S_S_S_S_S_S_ifffS0_ifS_S__param_20,
	.param .u64 .ptr .align 1 _Z21ThrustCalculationGPU1PfS_S_S_S_S_S_S_S_PiS_S_S_S_S_S_S_S_S_S_S_S_S_S_S_S_S_S_S_S_S_S_S_S_S_S_S_ifffS0_ifS_S__param_21,
	.param .u64 .ptr .align 1 _Z21ThrustCalculationGPU1PfS_S_S_S_S_S_S_S_PiS_S_S_S_S_S_S_S_S_S_S_S_S_S_S_S_S_S_S_S_S_S_S_S_S_S_S_ifffS0_ifS_S__param_22,
	.param .u64 .ptr .align 1 _Z21ThrustCalculationGPU1PfS_S_S_S_S_S_S_S_PiS_S_S_S_S_S_S_S_S_S_S_S_S_S_S_S_S_S_S_S_S_S_S_S_S_S_S_ifffS0_ifS_S__param_23,
	.param .u64 .ptr .align 1 _Z21ThrustCalculationGPU1PfS_S_S_S_S_S_S_S_PiS_S_S_S_S_S_S_S_S_S_S_S_S_S_S_S_S_S_S_S_S_S_S_S_S_S_S_ifffS0_ifS_S__param_24,
	.param .u64 .ptr .align 1 _Z21ThrustCalculationGPU1PfS_S_S_S_S_S_S_S_PiS_S_S_S_S_S_S_S_S_S_S_S_S_S_S_S_S_S_S_S_S_S_S_S_S_S_S_ifffS0_ifS_S__param_25,
	.param .u64 .ptr .align 1 _Z21ThrustCalculationGPU1PfS_S_S_S_S_S_S_S_PiS_S_S_S_S_S_S_S_S_S_S_S_S_S_S_S_S_S_S_S_S_S_S_S_S_S_S_ifffS0_ifS_S__param_26,
	.param .u64 .ptr .align 1 _Z21ThrustCalculationGPU1PfS_S_S_S_S_S_S_S_PiS_S_S_S_S_S_S_S_S_S_S_S_S_S_S_S_S_S_S_S_S_S_S_S_S_S_S_ifffS0_ifS_S__param_27,
	.param .u64 .ptr .align 1 _Z21ThrustCalculationGPU1PfS_S_S_S_S_S_S_S_PiS_S_S_S_S_S_S_S_S_S_S_S_S_S_S_S_S_S_S_S_S_S_S_S_S_S_S_ifffS0_ifS_S__param_28,
	.param .u64 .ptr .align 1 _Z21ThrustCalculationGPU1PfS_S_S_S_S_S_S_S_PiS_S_S_S_S_S_S_S_S_S_S_S_S_S_S_S_S_S_S_S_S_S_S_S_S_S_S_ifffS0_ifS_S__param_29,
	.param .u64 .ptr .align 1 _Z21ThrustCalculationGPU1PfS_S_S_S_S_S_S_S_PiS_S_S_S_S_S_S_S_S_S_S_S_S_S_S_S_S_S_S_S_S_S_S_S_S_S_S_ifffS0_ifS_S__param_30,
	.param .u64 .ptr .align 1 _Z21ThrustCalculationGPU1PfS_S_S_S_S_S_S_S_PiS_S_S_S_S_S_S_S_S_S_S_S_S_S_S_S_S_S_S_S_S_S_S_S_S_S_S_ifffS0_ifS_S__param_31,
	.param .u64 .ptr .align 1 _Z21ThrustCalculationGPU1PfS_S_S_S_S_S_S_S_PiS_S_S_S_S_S_S_S_S_S_S_S_S_S_S_S_S_S_S_S_S_S_S_S_S_S_S_ifffS0_ifS_S__param_32,
	.param .u64 .ptr .align 1 _Z21ThrustCalculationGPU1PfS_S_S_S_S_S_S_S_PiS_S_S_S_S_S_S_S_S_S_S_S_S_S_S_S_S_S_S_S_S_S_S_S_S_S_S_ifffS0_ifS_S__param_33,
	.param .u64 .ptr .align 1 _Z21ThrustCalculationGPU1PfS_S_S_S_S_S_S_S_PiS_S_S_S_S_S_S_S_S_S_S_S_S_S_S_S_S_S_S_S_S_S_S_S_S_S_S_ifffS0_ifS_S__param_34,
	.param .u64 .ptr .align 1 _Z21ThrustCalculationGPU1PfS_S_S_S_S_S_S_S_PiS_S_S_S_S_S_S_S_S_S_S_S_S_S_S_S_S_S_S_S_S_S_S_S_S_S_S_ifffS0_ifS_S__param_35,
	.param .u64 .ptr .align 1 _Z21ThrustCalculationGPU1PfS_S_S_S_S_S_S_S_PiS_S_S_S_S_S_S_S_S_S_S_S_S_S_S_S_S_S_S_S_S_S_S_S_S_S_S_ifffS0_ifS_S__param_36,
	.param .u32 _Z21ThrustCalculationGPU1PfS_S_S_S_S_S_S_S_PiS_S_S_S_S_S_S_S_S_S_S_S_S_S_S_S_S_S_S_S_S_S_S_S_S_S_S_ifffS0_ifS_S__param_37,
	.param .f32 _Z21ThrustCalculationGPU1PfS_S_S_S_S_S_S_S_PiS_S_S_S_S_S_S_S_S_S_S_S_S_S_S_S_S_S_S_S_S_S_S_S_S_S_S_ifffS0_ifS_S__param_38,
	.param .f32 _Z21ThrustCalculationGPU1PfS_S_S_S_S_S_S_S_PiS_S_S_S_S_S_S_S_S_S_S_S_S_S_S_S_S_S_S_S_S_S_S_S_S_S_S_ifffS0_ifS_S__param_39,
	.param .f32 _Z21ThrustCalculationGPU1PfS_S_S_S_S_S_S_S_PiS_S_S_S_S_S_S_S_S_S_S_S_S_S_S_S_S_S_S_S_S_S_S_S_S_S_S_ifffS0_ifS_S__param_40,
	.param .u64 .ptr .align 1 _Z21ThrustCalculationGPU1PfS_S_S_S_S_S_S_S_PiS_S_S_S_S_S_S_S_S_S_S_S_S_S_S_S_S_S_S_S_S_S_S_S_S_S_S_ifffS0_ifS_S__param_41,
	.param .u32 _Z21ThrustCalculationGPU1PfS_S_S_S_S_S_S_S_PiS_S_S_S_S_S_S_S_S_S_S_S_S_S_S_S_S_S_S_S_S_S_S_S_S_S_S_ifffS0_ifS_S__param_42,
	.param .f32 _Z21ThrustCalculationGPU1PfS_S_S_S_S_S_S_S_PiS_S_S_S_S_S_S_S_S_S_S_S_S_S_S_S_S_S_S_S_S_S_S_S_S_S_S_ifffS0_ifS_S__param_43,
	.param .u64 .ptr .align 1 _Z21ThrustCalculationGPU1PfS_S_S_S_S_S_S_S_PiS_S_S_S_S_S_S_S_S_S_S_S_S_S_S_S_S_S_S_S_S_S_S_S_S_S_S_ifffS0_ifS_S__param_44,
	.param .u64 .ptr .align 1 _Z21ThrustCalculationGPU1PfS_S_S_S_S_S_S_S_PiS_S_S_S_S_S_S_S_S_S_S_S_S_S_S_S_S_S_S_S_S_S_S_S_S_S_S_ifffS0_ifS_S__param_45
)
{
	.reg .pred 	%p<23>;
	.reg .b32 	%r<49>;
	.reg .b32 	%f<264>;
	.reg .b64 	%rd<153>;
	.reg .b64 	%fd<13>;

	ld.param.u32 	%r20, [_Z21ThrustCalculationGPU1PfS_S_S_S_S_S_S_S_PiS_S_S_S_S_S_S_S_S_S_S_S_S_S_S_S_S_S_S_S_S_S_S_S_S_S_S_ifffS0_ifS_S__param_37];
	mov.u32 	%r21, %tid.x;
	mov.u32 	%r1, %ntid.x;
	mov.u32 	%r22, %ctaid.x;
	mad.lo.s32 	%r41, %r1, %r22, %r21;
	setp.ge.s32 	%p3, %r41, %r20;
	@%p3 bra 	$L__BB0_22;
	ld.param.u64 	%rd152, [_Z21ThrustCalculationGPU1PfS_S_S_S_S_S_S_S_PiS_S_S_S_S_S_S_S_S_S_S_S_S_S_S_S_S_S_S_S_S_S_S_S_S_S_S_ifffS0_ifS_S__param_45];
	ld.param.u64 	%rd150, [_Z21ThrustCalculationGPU1PfS_S_S_S_S_S_S_S_PiS_S_S_S_S_S_S_S_S_S_S_S_S_S_S_S_S_S_S_S_S_S_S_S_S_S_S_ifffS0_ifS_S__param_41];
	ld.param.f32 	%f227, [_Z21ThrustCalculationGPU1PfS_S_S_S_S_S_S_S_PiS_S_S_S_S_S_S_S_S_S_S_S_S_S_S_S_S_S_S_S_S_S_S_S_S_S_S_ifffS0_ifS_S__param_38];
	ld.param.u64 	%rd149, [_Z21ThrustCalculationGPU1PfS_S_S_S_S_S_S_S_PiS_S_S_S_S_S_S_S_S_S_S_S_S_S_S_S_S_S_S_S_S_S_S_S_S_S_S_ifffS0_ifS_S__param_36];
	ld.param.u64 	%rd148, [_Z21ThrustCalculationGPU1PfS_S_S_S_S_S_S_S_PiS_S_S_S_S_S_S_S_S_S_S_S_S_S_S_S_S_S_S_S_S_S_S_S_S_S_S_ifffS0_ifS_S__param_35];
	ld.param.u64 	%rd147, [_Z21ThrustCalculationGPU1PfS_S_S_S_S_S_S_S_PiS_S_S_S_S_S_S_S_S_S_S_S_S_S_S_S_S_S_S_S_S_S_S_S_S_S_S_ifffS0_ifS_S__param_34];
	ld.param.u64 	%rd146, [_Z21ThrustCalculationGPU1PfS_S_S_S_S_S_S_S_PiS_S_S_S_S_S_S_S_S_S_S_S_S_S_S_S_S_S_S_S_S_S_S_S_S_S_S_ifffS0_ifS_S__param_33];
	ld.param.u64 	%rd145, [_Z21ThrustCalculationGPU1PfS_S_S_S_S_S_S_S_PiS_S_S_S_S_S_S_S_S_S_S_S_S_S_S_S_S_S_S_S_S_S_S_S_S_S_S_ifffS0_ifS_S__param_32];
	ld.param.u64 	%rd139, [_Z21ThrustCalculationGPU1PfS_S_S_S_S_S_S_S_PiS_S_S_S_S_S_S_S_S_S_S_S_S_S_S_S_S_S_S_S_S_S_S_S_S_S_S_ifffS0_ifS_S__param_26];
	ld.param.u64 	%rd138, [_Z21ThrustCalculationGPU1PfS_S_S_S_S_S_S_S_PiS_S_S_S_S_S_S_S_S_S_S_S_S_S_S_S_S_S_S_S_S_S_S_S_S_S_S_ifffS0_ifS_S__param_25];
	ld.param.u64 	%rd137, [_Z21ThrustCalculationGPU1PfS_S_S_S_S_S_S_S_PiS_S_S_S_S_S_S_S_S_S_S_S_S_S_S_S_S_S_S_S_S_S_S_S_S_S_S_ifffS0_ifS_S__param_24];
	ld.param.u64 	%rd136, [_Z21ThrustCalculationGPU1PfS_S_S_S_S_S_S_S_PiS_S_S_S_S_S_S_S_S_S_S_S_S_S_S_S_S_S_S_S_S_S_S_S_S_S_S_ifffS0_ifS_S__param_23];
	ld.param.u64 	%rd134, [_Z21ThrustCalculationGPU1PfS_S_S_S_S_S_S_S_PiS_S_S_S_S_S_S_S_S_S_S_S_S_S_S_S_S_S_S_S_S_S_S_S_S_S_S_ifffS0_ifS_S__param_21];
	ld.param.u64 	%rd133, [_Z21ThrustCalculationGPU1PfS_S_S_S_S_S_S_S_PiS_S_S_S_S_S_S_S_S_S_S_S_S_S_S_S_S_S_S_S_S_S_S_S_S_S_S_ifffS0_ifS_S__param_20];
	ld.param.u64 	%rd132, [_Z21ThrustCalculationGPU1PfS_S_S_S_S_S_S_S_PiS_S_S_S_S_S_S_S_S_S_S_S_S_S_S_S_S_S_S_S_S_S_S_S_S_S_S_ifffS0_ifS_S__param_19];
	ld.param.u64 	%rd131, [_Z21ThrustCalculationGPU1PfS_S_S_S_S_S_S_S_PiS_S_S_S_S_S_S_S_S_S_S_S_S_S_S_S_S_S_S_S_S_S_S_S_S_S_S_ifffS0_ifS_S__param_18];
	ld.param.u64 	%rd130, [_Z21ThrustCalculationGPU1PfS_S_S_S_S_S_S_S_PiS_S_S_S_S_S_S_S_S_S_S_S_S_S_S_S_S_S_S_S_S_S_S_S_S_S_S_ifffS0_ifS_S__param_17];
	ld.param.u64 	%rd129, [_Z21ThrustCalculationGPU1PfS_S_S_S_S_S_S_S_PiS_S_S_S_S_S_S_S_S_S_S_S_S_S_S_S_S_S_S_S_S_S_S_S_S_S_S_ifffS0_ifS_S__param_16];
	ld.param.u64 	%rd128, [_Z21ThrustCalculationGPU1PfS_S_S_S_S_S_S_S_PiS_S_S_S_S_S_S_S_S_S_S_S_S_S_S_S_S_S_S_S_S_S_S_S_S_S_S_ifffS0_ifS_S__param_15];
	ld.param.u64 	%rd127, [_Z21ThrustCalculationGPU1PfS_S_S_S_S_S_S_S_PiS_S_S_S_S_S_S_S_S_S_S_S_S_S_S_S_S_S_S_S_S_S_S_S_S_S_S_ifffS0_ifS_S__param_14];
	ld.param.u64 	%rd126, [_Z21ThrustCalculationGPU1PfS_S_S_S_S_S_S_S_PiS_S_S_S_S_S_S_S_S_S_S_S_S_S_S_S_S_S_S_S_S_S_S_S_S_S_S_ifffS0_ifS_S__param_13];
	ld.param.u64 	%rd125, [_Z21ThrustCalculationGPU1PfS_S_S_S_S_S_S_S_PiS_S_S_S_S_S_S_S_S_S_S_S_S_S_S_S_S_S_S_S_S_S_S_S_S_S_S_ifffS0_ifS_S__param_12];
	ld.param.u64 	%rd124, [_Z21ThrustCalculationGPU1PfS_S_S_S_S_S_S_S_PiS_S_S_S_S_S_S_S_S_S_S_S_S_S_S_S_S_S_S_S_S_S_S_S_S_S_S_ifffS0_ifS_S__param_11];
	ld.param.u64 	%rd123, [_Z21ThrustCalculationGPU1PfS_S_S_S_S_S_S_S_PiS_S_S_S_S_S_S_S_S_S_S_S_S_S_S_S_S_S_S_S_S_S_S_S_S_S_S_ifffS0_ifS_S__param_10];
	ld.param.u64 	%rd122, [_Z21ThrustCalculationGPU1PfS_S_S_S_S_S_S_S_PiS_S_S_S_S_S_S_S_S_S_S_S_S_S_S_S_S_S_S_S_S_S_S_S_S_S_S_ifffS0_ifS_S__param_9];
	ld.param.u64 	%rd121, [_Z21ThrustCalculationGPU1PfS_S_S_S_S_S_S_S_PiS_S_S_S_S_S_S_S_S_S_S_S_S_S_S_S_S_S_S_S_S_S_S_S_S_S_S_ifffS0_ifS_S__param_8];
	ld.param.u64 	%rd120, [_Z21ThrustCalculationGPU1PfS_S_S_S_S_S_S_S_PiS_S_S_S_S_S_S_S_S_S_S_S_S_S_S_S_S_S_S_S_S_S_S_S_S_S_S_ifffS0_ifS_S__param_7];
	ld.param.u64 	%rd119, [_Z21ThrustCalculationGPU1PfS_S_S_S_S_S_S_S_PiS_S_S_S_S_S_S_S_S_S_S_S_S_S_S_S_S_S_S_S_S_S_S_S_S_S_S_ifffS0_ifS_S__param_6];
	ld.param.u64 	%rd118, [_Z21ThrustCalculationGPU1PfS_S_S_S_S_S_S_S_PiS_S_S_S_S_S_S_S_S_S_S_S_S_S_S_S_S_S_S_S_S_S_S_S_S_S_S_ifffS0_ifS_S__param_5];
	ld.param.u64 	%rd117, [_Z21ThrustCalculationGPU1PfS_S_S_S_S_S_S_S_PiS_S_S_S_S_S_S_S_S_S_S_S_S_S_S_S_S_S_S_S_S_S_S_S_S_S_S_ifffS0_ifS_S__param_4];
	ld.param.u64 	%rd116, [_Z21ThrustCalculationGPU1PfS_S_S_S_S_S_S_S_PiS_S_S_S_S_S_S_S_S_S_S_S_S_S_S_S_S_S_S_S_S_S_S_S_S_S_S_ifffS0_ifS_S__param_3];
	cvt.f64.f32 	%fd2, %f227;
	mul.f64 	%fd1, %fd2, 0d390B860BD38E1A2D;
	mov.u32 	%r23, %nctaid.x;
	mul.lo.s32 	%r3, %r1, %r23;
	cvta.to.global.u64 	%rd1, %rd123;
	cvta.to.global.u64 	%rd2, %rd124;
	cvta.to.global.u64 	%rd3, %rd127;
	cvta.to.global.u64 	%rd4, %rd128;
	cvta.to.global.u64 	%rd5, %rd131;
	cvta.to.global.u64 	%rd6, %rd132;
	cvta.to.global.u64 	%rd7, %rd125;
	cvta.to.global.u64 	%rd8, %rd126;
	cvta.to.global.u64 	%rd9, %rd129;
	cvta.to.global.u64 	%rd10, %rd130;
	cvta.to.global.u64 	%rd11, %rd133;
	cvta.to.global.u64 	%rd12, %rd134;
	cvta.to.global.u64 	%rd13, %rd138;
	cvta.to.global.u64 	%rd14, %rd139;
	cvta.to.global.u64 	%rd15, %rd145;
	cvta.to.global.u64 	%rd16, %rd146;
	cvta.to.global.u64 	%rd17, %rd147;
	cvta.to.global.u64 	%rd18, %rd148;
	cvta.to.global.u64 	%rd19, %rd149;
	cvta.to.global.u64 	%rd20, %rd150;
	cvta.to.global.u64 	%rd21, %rd136;
	cvta.to.global.u64 	%rd22, %rd137;
	cvta.to.global.u64 	%rd23, %rd152;
	cvta.to.global.u64 	%rd24, %rd116;
	cvta.to.global.u64 	%rd25, %rd117;
	cvta.to.global.u64 	%rd26, %rd118;
	cvta.to.global.u64 	%rd27, %rd122;
	cvta.to.global.u64 	%rd28, %rd119;
	cvta.to.global.u64 	%rd29, %rd120;
	cvta.to.global.u64 	%rd30, %rd121;
$L__BB0_2:
	ld.param.f32 	%f229, [_Z21ThrustCalculationGPU1PfS_S_S_S_S_S_S_S_PiS_S_S_S_S_S_S_S_S_S_S_S_S_S_S_S_S_S_S_S_S_S_S_S_S_S_S_ifffS0_ifS_S__param_40];
	ld.param.f32 	%f228, [_Z21ThrustCalculationGPU1PfS_S_S_S_S_S_S_S_PiS_S_S_S_S_S_S_S_S_S_S_S_S_S_S_S_S_S_S_S_S_S_S_S_S_S_S_ifffS0_ifS_S__param_39];
	mul.wide.s32 	%rd88, %r41, 4;
	add.s64 	%rd89, %rd1, %rd88;
	ld.global.f32 	%f60, [%rd89];
	add.s64 	%rd90, %rd2, %rd88;
	ld.global.f32 	%f61, [%rd90];
	mul.f32 	%f62, %f229, %f61;
	fma.rn.f32 	%f63, %f228, %f60, %f62;
	add.s64 	%rd91, %rd3, %rd88;
	ld.global.f32 	%f64, [%rd91];
	add.s64 	%rd92, %rd4, %rd88;
	ld.global.f32 	%f65, [%rd92];
	mul.f32 	%f66, %f229, %f65;
	fma.rn.f32 	%f67, %f228, %f64, %f66;
	add.s64 	%rd93, %rd5, %rd88;
	ld.global.f32 	%f68, [%rd93];
	add.s64 	%rd94, %rd6, %rd88;
	ld.global.f32 	%f69, [%rd94];
	mul.f32 	%f70, %f229, %f69;
	fma.rn.f32 	%f71, %f228, %f68, %f70;
	add.s64 	%rd95, %rd7, %rd88;
	ld.global.f32 	%f72, [%rd95];
	add.s64 	%rd96, %rd8, %rd88;
	ld.global.f32 	%f73, [%rd96];
	mul.f32 	%f74, %f229, %f73;
	fma.rn.f32 	%f75, %f228, %f72, %f74;
	add.s64 	%rd97, %rd9, %rd88;
	ld.global.f32 	%f76, [%rd97];
	add.s64 	%rd98, %rd10, %rd88;
	ld.global.f32 	%f77, [%rd98];
	mul.f32 	%f78, %f229, %f77;
	fma.rn.f32 	%f79, %f228, %f76, %f78;
	add.s64 	%rd99, %rd11, %rd88;
	ld.global.f32 	%f80, [%rd99];
	add.s64 	%rd100, %rd12, %rd88;
	ld.global.f32 	%f81, [%rd100];
	mul.f32 	%f82, %f229, %f81;
	fma.rn.f32 	%f83, %f228, %f80, %f82;
	mul.f32 	%f84, %f79, %f79;
	fma.rn.f32 	%f85, %f75, %f75, %f84;
	fma.rn.f32 	%f86, %f83, %f83, %f85;
	cvt.f64.f32 	%fd3, %f86;
	mul.f64 	%fd4, %fd3, 0d411848FD6E53AF8E;
	cvt.rn.f32.f64 	%f87, %fd4;
	mul.f32 	%f88, %f67, %f67;
	fma.rn.f32 	%f89, %f63, %f63, %f88;
	fma.rn.f32 	%f90, %f71, %f71, %f89;
	cvt.f64.f32 	%fd5, %f90;
	mul.f64 	%fd6, %fd5, 0d3D937876F16466BC;
	cvt.rn.f32.f64 	%f91, %fd6;
	add.f32 	%f92, %f91, %f87;
	cvt.f64.f32 	%fd7, %f92;
	div.rn.f64 	%fd8, %fd1, %fd7;
	cvt.rn.f32.f64 	%f1, %fd8;
	abs.f32 	%f2, %f1;
	setp.eq.f32 	%p4, %f1, 0f3F800000;
	mov.f32 	%f230, 0f3F800000;
	@%p4 bra 	$L__BB0_9;
	setp.num.f32 	%p5, %f2, %f2;
	@%p5 bra 	$L__BB0_5;
	mov.f32 	%f149, 0f3FAAAAAA;
	add.rn.f32 	%f230, %f1, %f149;
	bra.uni 	$L__BB0_9;
$L__BB0_5:
	setp.neu.f32 	%p6, %f1, 0f00000000;
	setp.neu.f32 	%p7, %f2, 0f7F800000;
	and.pred  	%p8, %p6, %p7;
	@%p8 bra 	$L__BB0_7;
	add.f32 	%f148, %f1, %f1;
	mov.b32 	%r33, %f148;
	and.b32  	%r34, %r33, 2147483647;
	mov.b32 	%f230, %r34;
	bra.uni 	$L__BB0_9;
$L__BB0_7:
	setp.lt.f32 	%p9, %f2, 0f00800000;
	mul.f32 	%f93, %f2, 0f4B800000;
	selp.f32 	%f94, %f93, %f2, %p9;
	mov.b32 	%r24, %f94;
	add.s32 	%r25, %r24, -1060439283;
	and.b32  	%r26, %r25, -8388608;
	sub.s32 	%r27, %r24, %r26;
	mov.b32 	%f95, %r27;
	cvt.rn.f32.s32 	%f96, %r26;
	selp.f32 	%f97, 0fC1C00000, 0f00000000, %p9;
	fma.rn.f32 	%f98, %f96, 0f34000000, %f97;
	add.f32 	%f99, %f95, 0fBF800000;
	add.f32 	%f100, %f95, 0f3F800000;
	rcp.approx.ftz.f32 	%f101, %f100;
	add.f32 	%f102, %f99, %f99;
	mul.f32 	%f103, %f102, %f101;
	mul.f32 	%f104, %f103, %f103;
	neg.f32 	%f105, %f103;
	sub.f32 	%f106, %f99, %f103;
	add.f32 	%f107, %f106, %f106;
	fma.rn.f32 	%f108, %f105, %f99, %f107;
	mul.rn.f32 	%f109, %f101, %f108;
	fma.rn.f32 	%f110, %f104, 0f3A2C32E4, 0f3B52E7DB;
	fma.rn.f32 	%f111, %f110, %f104, 0f3C93BB73;
	fma.rn.f32 	%f112, %f111, %f104, 0f3DF6384F;
	mul.rn.f32 	%f113, %f112, %f104;
	fma.rn.f32 	%f114, %f103, 0f3FB8AA3B, %f98;
	mul.f32 	%f115, %f113, 0f40400000;
	sub.f32 	%f116, %f98, %f114;
	fma.rn.f32 	%f117, %f103, 0f3FB8AA3B, %f116;
	fma.rn.f32 	%f118, %f109, 0f3FB8AA3B, %f117;
	fma.rn.f32 	%f119, %f103, 0f32A55E34, %f118;
	fma.rn.f32 	%f120, %f115, %f109, %f119;
	fma.rn.f32 	%f121, %f113, %f103, %f120;
	add.rn.f32 	%f122, %f114, %f121;
	mov.f32 	%f123, 0f3FAAAAAA;
	mul.rn.f32 	%f124, %f122, %f123;
	cvt.rni.f32.f32 	%f125, %f124;
	sub.f32 	%f126, %f124, %f125;
	neg.f32 	%f127, %f124;
	fma.rn.f32 	%f128, %f122, 0f3FAAAAAA, %f127;
	neg.f32 	%f129, %f114;
	add.rn.f32 	%f130, %f122, %f129;
	neg.f32 	%f131, %f130;
	add.rn.f32 	%f132, %f121, %f131;
	fma.rn.f32 	%f133, %f132, 0f3FAAAAAA, %f128;
	add.f32 	%f134, %f126, %f133;
	setp.gt.f32 	%p10, %f125, 0f00000000;
	selp.b32 	%r28, 0, -2097152000, %p10;
	setp.geu.f32 	%p11, %f1, 0f00000000;
	setp.lt.f32 	%p12, %f124, 0f00000000;
	selp.f32 	%f135, 0f00000000, 0f7F800000, %p12;
	abs.f32 	%f136, %f124;
	setp.gt.f32 	%p13, %f136, 0f43180000;
	cvt.rzi.s32.f32 	%r29, %f125;
	shl.b32 	%r30, %r29, 23;
	sub.s32 	%r31, %r30, %r28;
	mov.b32 	%f137, %r31;
	add.s32 	%r32, %r28, 2130706432;
	mov.b32 	%f138, %r32;
	fma.rn.f32 	%f139, %f134, 0f391FCB8E, 0f3AAF85ED;
	fma.rn.f32 	%f140, %f139, %f134, 0f3C1D9856;
	fma.rn.f32 	%f141, %f140, %f134, 0f3D6357BB;
	fma.rn.f32 	%f142, %f141, %f134, 0f3E75FDEC;
	fma.rn.f32 	%f143, %f142, %f134, 0f3F317218;
	fma.rn.f32 	%f144, %f143, %f134, 0f3F800000;
	mul.f32 	%f145, %f144, %f138;
	mul.f32 	%f146, %f145, %f137;
	selp.f32 	%f230, %f135, %f146, %p13;
	@%p11 bra 	$L__BB0_9;
	mov.f32 	%f230, 0f7FFFFFFF;
$L__BB0_9:
	ld.param.u64 	%rd151, [_Z21ThrustCalculationGPU1PfS_S_S_S_S_S_S_S_PiS_S_S_S_S_S_S_S_S_S_S_S_S_S_S_S_S_S_S_S_S_S_S_S_S_S_S_ifffS0_ifS_S__param_44];
	ld.param.u64 	%rd144, [_Z21ThrustCalculationGPU1PfS_S_S_S_S_S_S_S_PiS_S_S_S_S_S_S_S_S_S_S_S_S_S_S_S_S_S_S_S_S_S_S_S_S_S_S_ifffS0_ifS_S__param_31];
	ld.param.u64 	%rd143, [_Z21ThrustCalculationGPU1PfS_S_S_S_S_S_S_S_PiS_S_S_S_S_S_S_S_S_S_S_S_S_S_S_S_S_S_S_S_S_S_S_S_S_S_S_ifffS0_ifS_S__param_30];
	ld.param.u64 	%rd142, [_Z21ThrustCalculationGPU1PfS_S_S_S_S_S_S_S_PiS_S_S_S_S_S_S_S_S_S_S_S_S_S_S_S_S_S_S_S_S_S_S_S_S_S_S_ifffS0_ifS_S__param_29];
	ld.param.u64 	%rd141, [_Z21ThrustCalculationGPU1PfS_S_S_S_S_S_S_S_PiS_S_S_S_S_S_S_S_S_S_S_S_S_S_S_S_S_S_S_S_S_S_S_S_S_S_S_ifffS0_ifS_S__param_28];
	ld.param.u64 	%rd140, [_Z21ThrustCalculationGPU1PfS_S_S_S_S_S_S_S_PiS_S_S_S_S_S_S_S_S_S_S_S_S_S_S_S_S_S_S_S_S_S_S_S_S_S_S_ifffS0_ifS_S__param_27];
	mul.wide.s32 	%rd101, %r41, 4;
	add.s64 	%rd31, %rd13, %rd101;
	mov.b32 	%r35, 0;
	st.global.u32 	[%rd31], %r35;
	add.s64 	%rd32, %rd14, %rd101;
	st.global.u32 	[%rd32], %r35;
	cvta.to.global.u64 	%rd102, %rd140;
	add.s64 	%rd33, %rd102, %rd101;
	st.global.u32 	[%rd33], %r35;
	cvta.to.global.u64 	%rd103, %rd141;
	add.s64 	%rd34, %rd103, %rd101;
	st.global.u32 	[%rd34], %r35;
	cvta.to.global.u64 	%rd104, %rd142;
	add.s64 	%rd35, %rd104, %rd101;
	st.global.u32 	[%rd35], %r35;
	cvta.to.global.u64 	%rd105, %rd143;
	add.s64 	%rd36, %rd105, %rd101;
	st.global.u32 	[%rd36], %r35;
	cvta.to.global.u64 	%rd106, %rd151;
	add.s64 	%rd107, %rd106, %rd101;
	st.global.u32 	[%rd107], %r35;
	cvta.to.global.u64 	%rd108, %rd144;
	add.s64 	%rd37, %rd108, %rd101;
	st.global.u32 	[%rd37], %r35;
	add.s64 	%rd38, %rd15, %rd101;
	st.global.u32 	[%rd38], %r35;
	add.s64 	%rd39, %rd16, %rd101;
	st.global.u32 	[%rd39], %r35;
	add.s64 	%rd40, %rd17, %rd101;
	st.global.u32 	[%rd40], %r35;
	add.s64 	%rd41, %rd18, %rd101;
	st.global.u32 	[%rd41], %r35;
	add.s64 	%rd42, %rd19, %rd101;
	st.global.u32 	[%rd42], %r35;
	add.s64 	%rd43, %rd20, %rd101;
	ld.global.u32 	%r48, [%rd43];
	setp.lt.s32 	%p15, %r48, 1;
	mov.pred 	%p22, 0;
	mov.f32 	%f261, 0f00000000;
	mov.f32 	%f262, %f261;
	mov.f32 	%f263, %f261;
	mov.f32 	%f252, %f261;
	mov.f32 	%f253, %f261;
	mov.f32 	%f254, %f261;
	mov.f32 	%f243, %f261;
	mov.f32 	%f244, %f261;
	mov.f32 	%f245, %f261;
	mov.f32 	%f246, %f261;
	mov.f32 	%f247, %f261;
	mov.f32 	%f248, %f261;
	@%p15 bra 	$L__BB0_17;
	mov.f32 	%f248, 0f00000000;
	mov.b32 	%r42, 0;
	mov.f32 	%f247, %f248;
	mov.f32 	%f246, %f248;
	mov.f32 	%f245, %f248;
	mov.f32 	%f244, %f248;
	mov.f32 	%f243, %f248;
	mov.u32 	%r47, %r42;
	mov.u32 	%r46, %r42;
	mov.f32 	%f254, %f248;
	mov.f32 	%f253, %f248;
	mov.f32 	%f252, %f248;
	mov.f32 	%f263, %f248;
	mov.f32 	%f262, %f248;
	mov.f32 	%f261, %f248;
$L__BB0_11:
	ld.param.u32 	%r39, [_Z21ThrustCalculationGPU1PfS_S_S_S_S_S_S_S_PiS_S_S_S_S_S_S_S_S_S_S_S_S_S_S_S_S_S_S_S_S_S_S_S_S_S_S_ifffS0_ifS_S__param_37];
	mad.lo.s32 	%r37, %r42, %r39, %r41;
	mul.wide.s32 	%rd109, %r37, 4;
	add.s64 	%rd44, %rd24, %rd109;
	ld.global.f32 	%f19, [%rd44];
	abs.f32 	%f152, %f19;
	add.f32 	%f261, %f261, %f152;
	add.s64 	%rd45, %rd25, %rd109;
	ld.global.f32 	%f153, [%rd45];
	abs.f32 	%f154, %f153;
	add.f32 	%f262, %f262, %f154;
	add.s64 	%rd46, %rd26, %rd109;
	ld.global.f32 	%f155, [%rd46];
	abs.f32 	%f156, %f155;
	add.f32 	%f263, %f263, %f156;
	add.s64 	%rd47, %rd27, %rd109;
	ld.global.u32 	%r45, [%rd47];
	setp.lt.s32 	%p16, %r45, 1;
	add.s64 	%rd48, %rd28, %rd109;
	add.s64 	%rd49, %rd29, %rd109;
	add.s64 	%rd50, %rd30, %rd109;
	@%p16 bra 	$L__BB0_13;
	ld.global.f32 	%f157, [%rd48];
	cvt.rn.f32.s32 	%f158, %r46;
	fma.rn.f32 	%f159, %f243, %f158, %f157;
	add.s32 	%r46, %r46, 1;
	cvt.rn.f32.s32 	%f160, %r46;
	div.rn.f32 	%f243, %f159, %f160;
	ld.global.f32 	%f161, [%rd49];
	fma.rn.f32 	%f162, %f244, %f158, %f161;
	div.rn.f32 	%f244, %f162, %f160;
	ld.global.f32 	%f163, [%rd50];
	fma.rn.f32 	%f164, %f245, %f158, %f163;
	div.rn.f32 	%f245, %f164, %f160;
	ld.global.f32 	%f165, [%rd31];
	fma.rn.f32 	%f166, %f165, %f158, %f19;
	div.rn.f32 	%f167, %f166, %f160;
	add.f32 	%f168, %f165, %f167;
	st.global.f32 	[%rd31], %f168;
	ld.global.f32 	%f169, [%rd45];
	ld.global.f32 	%f170, [%rd32];
	fma.rn.f32 	%f171, %f170, %f158, %f169;
	div.rn.f32 	%f172, %f171, %f160;
	add.f32 	%f173, %f170, %f172;
	st.global.f32 	[%rd32], %f173;
	ld.global.f32 	%f174, [%rd46];
	ld.global.f32 	%f175, [%rd33];
	fma.rn.f32 	%f176, %f175, %f158, %f174;
	div.rn.f32 	%f177, %f176, %f160;
	add.f32 	%f178, %f175, %f177;
	st.global.f32 	[%rd33], %f178;
	ld.global.u32 	%r45, [%rd47];
$L__BB0_13:
	setp.gt.s32 	%p17, %r45, -1;
	@%p17 bra 	$L__BB0_15;
	ld.global.f32 	%f179, [%rd48];
	cvt.rn.f32.s32 	%f180, %r47;
	fma.rn.f32 	%f181, %f246, %f180, %f179;
	add.s32 	%r47, %r47, 1;
	cvt.rn.f32.s32 	%f182, %r47;
	div.rn.f32 	%f246, %f181, %f182;
	ld.global.f32 	%f183, [%rd49];
	fma.rn.f32 	%f184, %f247, %f180, %f183;
	div.rn.f32 	%f247, %f184, %f182;
	ld.global.f32 	%f185, [%rd50];
	fma.rn.f32 	%f186, %f248, %f180, %f185;
	div.rn.f32 	%f248, %f186, %f182;
	ld.global.f32 	%f187, [%rd44];
	ld.global.f32 	%f188, [%rd31];
	fma.rn.f32 	%f189, %f188, %f180, %f187;
	div.rn.f32 	%f190, %f189, %f182;
	ld.global.f32 	%f191, [%rd34];
	add.f32 	%f192, %f191, %f190;
	st.global.f32 	[%rd34], %f192;
	ld.global.f32 	%f193, [%rd45];
	ld.global.f32 	%f194, [%rd32];
	fma.rn.f32 	%f195, %f194, %f180, %f193;
	div.rn.f32 	%f196, %f195, %f182;
	ld.global.f32 	%f197, [%rd35];
	add.f32 	%f198, %f197, %f196;
	st.global.f32 	[%rd35], %f198;
	ld.global.f32 	%f199, [%rd46];
	ld.global.f32 	%f200, [%rd33];
	fma.rn.f32 	%f201, %f200, %f180, %f199;
	div.rn.f32 	%f202, %f201, %f182;
	ld.global.f32 	%f203, [%rd36];
	add.f32 	%f204, %f203, %f202;
	st.global.f32 	[%rd36], %f204;
$L__BB0_15:
	ld.global.f32 	%f205, [%rd48];
	cvt.rn.f32.u32 	%f206, %r42;
	fma.rn.f32 	%f207, %f252, %f206, %f205;
	add.s32 	%r42, %r42, 1;
	cvt.rn.f32.u32 	%f208, %r42;
	div.rn.f32 	%f252, %f207, %f208;
	ld.global.f32 	%f209, [%rd49];
	fma.rn.f32 	%f210, %f253, %f206, %f209;
	div.rn.f32 	%f253, %f210, %f208;
	ld.global.f32 	%f211, [%rd50];
	fma.rn.f32 	%f212, %f254, %f206, %f211;
	div.rn.f32 	%f254, %f212, %f208;
	ld.global.u32 	%r48, [%rd43];
	setp.lt.s32 	%p18, %r42, %r48;
	@%p18 bra 	$L__BB0_11;
	min.s32 	%r38, %r46, %r47;
	setp.gt.s32 	%p22, %r38, 0;
$L__BB0_17:
	setp.lt.s32 	%p19, %r48, 1;
	@%p19 bra 	$L__BB0_19;
	cvt.rn.f32.u32 	%f213, %r48;
	div.rn.f32 	%f261, %f261, %f213;
	div.rn.f32 	%f262, %f262, %f213;
	div.rn.f32 	%f263, %f263, %f213;
$L__BB0_19:
	not.pred 	%p20, %p22;
	@%p20 bra 	$L__BB0_21;
	st.global.f32 	[%rd37], %f252;
	st.global.f32 	[%rd38], %f253;
	st.global.f32 	[%rd39], %f254;
	add.f32 	%f214, %f243, %f246;
	mul.f32 	%f215, %f214, 0f3F000000;
	st.global.f32 	[%rd40], %f215;
	add.f32 	%f216, %f244, %f247;
	mul.f32 	%f217, %f216, 0f3F000000;
	st.global.f32 	[%rd41], %f217;
	add.f32 	%f218, %f245, %f248;
	mul.f32 	%f219, %f218, 0f3F000000;
	st.global.f32 	[%rd42], %f219;
$L__BB0_21:
	ld.param.u32 	%r40, [_Z21ThrustCalculationGPU1PfS_S_S_S_S_S_S_S_PiS_S_S_S_S_S_S_S_S_S_S_S_S_S_S_S_S_S_S_S_S_S_S_S_S_S_S_ifffS0_ifS_S__param_37];
	ld.param.u64 	%rd135, [_Z21ThrustCalculationGPU1PfS_S_S_S_S_S_S_S_PiS_S_S_S_S_S_S_S_S_S_S_S_S_S_S_S_S_S_S_S_S_S_S_S_S_S_S_ifffS0_ifS_S__param_22];
	cvt.f64.f32 	%fd9, %f230;
	mul.f64 	%fd10, %fd9, 0d44360A88227240ED;
	mov.f64 	%fd11, 0d3B02F61207A33B47;
	div.rn.f64 	%fd12, %fd11, %fd10;
	cvt.rn.f32.f64 	%f220, %fd12;
	mul.f32 	%f221, %f261, %f220;
	mul.f32 	%f222, %f261, %f221;
	cvta.to.global.u64 	%rd110, %rd135;
	mul.wide.s32 	%rd111, %r41, 4;
	add.s64 	%rd112, %rd110, %rd111;
	st.global.f32 	[%rd112], %f222;
	mul.f32 	%f223, %f262, %f220;
	mul.f32 	%f224, %f262, %f223;
	add.s64 	%rd113, %rd21, %rd111;
	st.global.f32 	[%rd113], %f224;
	mul.f32 	%f225, %f263, %f220;
	mul.f32 	%f226, %f263, %f225;
	add.s64 	%rd114, %rd22, %rd111;
	st.global.f32 	[%rd114], %f226;
	add.s64 	%rd115, %rd23, %rd111;
	st.global.f32 	[%rd115], %f220;
	add.s32 	%r41, %r41, %r3;
	setp.lt.s32 	%p21, %r41, %r40;
	@%p21 bra 	$L__BB0_2;
$L__BB0_22:
	ret;

}


// ===== COMPILED SASS (sm_100) =====

	.target	sm_100

	.elftype	@"ET_EXEC"


//--------------------- .note.nv.tkinfo           --------------------------
	.section	.note.nv.tkinfo,"",@"SHT_NOTE"
	.sectionflags	@"SHF_NOTE_NV_TKINFO"
	.tkinfo
        /*0018*/ 	.word	0x00000002
        /*0030*/ 	.string	""
        /*0030*/ 	.string	"ptxas"
        /*0030*/ 	.string	"Cuda compilation tools, release 13.0, V13.0.88"
        /*0030*/ 	.string	"Build cuda_13.0.r13.0/compiler.36424714_0"
        /*0030*/ 	.string	"-arch sm_100 -m 64 "



//--------------------- .note.nv.cuinfo           --------------------------
	.section	.note.nv.cuinfo,"",@"SHT_NOTE"
	.sectionflags	@"SHF_NOTE_NV_CUINFO"
        /*0018*/ 	.short	0x0002
        /*001a*/ 	.short	0x0064
        /*001c*/ 	.short	0x0082
	.zero		2


//--------------------- .nv.info                  --------------------------
	.section	.nv.info,"",@"SHT_CUDA_INFO"
	.align	4


	//----- nvinfo : EIATTR_REGCOUNT
	.align		4
        /*0000*/ 	.byte	0x04, 0x2f
        /*0002*/ 	.short	(.L_1 - .L_0)
	.align		4
.L_0:
        /*0004*/ 	.word	index@(_Z21ThrustCalculationGPU1PfS_S_S_S_S_S_S_S_PiS_S_S_S_S_S_S_S_S_S_S_S_S_S_S_S_S_S_S_S_S_S_S_S_S_S_S_ifffS0_ifS_S_)
        /*0008*/ 	.word	0x0000004c


	//----- nvinfo : EIATTR_FRAME_SIZE
	.align		4
.L_1:
        /*000c*/ 	.byte	0x04, 0x11
        /*000e*/ 	.short	(.L_3 - .L_2)
	.align		4
.L_2:
        /*0010*/ 	.word	index@($__internal_1_$__cuda_sm3x_div_rn_noftz_f32_slowpath)
        /*0014*/ 	.word	0x00000000


	//----- nvinfo : EIATTR_FRAME_SIZE
	.align		4
.L_3:
        /*0018*/ 	.byte	0x04, 0x11
        /*001a*/ 	.short	(.L_5 - .L_4)
	.align		4
.L_4:
        /*001c*/ 	.word	index@($__internal_0_$__cuda_sm20_div_rn_f64_full)
        /*0020*/ 	.word	0x00000000


	//----- nvinfo : EIATTR_FRAME_SIZE
	.align		4
.L_5:
        /*0024*/ 	.byte	0x04, 0x11
        /*0026*/ 	.short	(.L_7 - .L_6)
	.align		4
.L_6:
        /*0028*/ 	.word	index@(_Z21ThrustCalculationGPU1PfS_S_S_S_S_S_S_S_PiS_S_S_S_S_S_S_S_S_S_S_S_S_S_S_S_S_S_S_S_S_S_S_S_S_S_S_ifffS0_ifS_S_)
        /*002c*/ 	.word	0x00000000


	//----- nvinfo : EIATTR_MIN_STACK_SIZE
	.align		4
.L_7:
        /*0030*/ 	.byte	0x04, 0x12
        /*0032*/ 	.short	(.L_9 - .L_8)
	.align		4
.L_8:
        /*0034*/ 	.word	index@(_Z21ThrustCalculationGPU1PfS_S_S_S_S_S_S_S_PiS_S_S_S_S_S_S_S_S_S_S_S_S_S_S_S_S_S_S_S_S_S_S_S_S_S_S_ifffS0_ifS_S_)
        /*0038*/ 	.word	0x00000000
.L_9:


//--------------------- .nv.compat                --------------------------
	.section	.nv.compat,"",@"SHT_CUDA_COMPAT_INFO"
	.align	4
        /*0000*/ 	.byte	0x02, 0x09, 0x00, 0x00, 0x02, 0x02, 0x01, 0x00, 0x02, 0x05, 0x05, 0x00, 0x03, 0x07, 0x01, 0x01
        /*0010*/ 	.byte	0x02, 0x03, 0x00, 0x00, 0x02, 0x06, 0x01, 0x00, 0x04, 0x0b, 0x08, 0x00, 0x01, 0x00, 0x00, 0x00
        /*0020*/ 	.byte	0x00, 0x00, 0x00, 0x00


//--------------------- .nv.info._Z21ThrustCalculationGPU1PfS_S_S_S_S_S_S_S_PiS_S_S_S_S_S_S_S_S_S_S_S_S_S_S_S_S_S_S_S_S_S_S_S_S_S_S_ifffS0_ifS_S_ --------------------------
	.section	.nv.info._Z21ThrustCalculationGPU1PfS_S_S_S_S_S_S_S_PiS_S_S_S_S_S_S_S_S_S_S_S_S_S_S_S_S_S_S_S_S_S_S_S_S_S_S_ifffS0_ifS_S_,"",@"SHT_CUDA_INFO"
	.sectionflags	@""
	.align	4


	//----- nvinfo : EIATTR_CUDA_API_VERSION
	.align		4
        /*0000*/ 	.byte	0x04, 0x37
        /*0002*/ 	.short	(.L_11 - .L_10)
.L_10:
        /*0004*/ 	.word	0x00000082


	//----- nvinfo : EIATTR_KPARAM_INFO
	.align		4
.L_11:
        /*0008*/ 	.byte	0x04, 0x17
        /*000a*/ 	.short	(.L_13 - .L_12)
.L_12:
        /*000c*/ 	.word	0x00000000
        /*0010*/ 	.short	0x002d
        /*0012*/ 	.short	0x0150
        /*0014*/ 	.byte	0x00, 0xf5, 0x21, 0x00


	//----- nvinfo : EIATTR_KPARAM_INFO
	.align		4
.L_13:
        /*0018*/ 	.byte	0x04, 0x17
        /*001a*/ 	.short	(.L_15 - .L_14)
.L_14:
        /*001c*/ 	.word	0x00000000
        /*0020*/ 	.short	0x002c
        /*0022*/ 	.short	0x0148
        /*0024*/ 	.byte	0x00, 0xf5, 0x21, 0x00


	//----- nvinfo : EIATTR_KPARAM_INFO
	.align		4
.L_15:
        /*0028*/ 	.byte	0x04, 0x17
        /*002a*/ 	.short	(.L_17 - .L_16)
.L_16:
        /*002c*/ 	.word	0x00000000
        /*0030*/ 	.short	0x002b
        /*0032*/ 	.short	0x0144
        /*0034*/ 	.byte	0x00, 0xf0, 0x11, 0x00


	//----- nvinfo : EIATTR_KPARAM_INFO
	.align		4
.L_17:
        /*0038*/ 	.byte	0x04, 0x17
        /*003a*/ 	.short	(.L_19 - .L_18)
.L_18:
        /*003c*/ 	.word	0x00000000
        /*0040*/ 	.short	0x002a
        /*0042*/ 	.short	0x0140
        /*0044*/ 	.byte	0x00, 0xf0, 0x11, 0x00


	//----- nvinfo : EIATTR_KPARAM_INFO
	.align		4
.L_19:
        /*0048*/ 	.byte	0x04, 0x17
        /*004a*/ 	.short	(.L_21 - .L_20)
.L_20:
        /*004c*/ 	.word	0x00000000
        /*0050*/ 	.short	0x0029
        /*0052*/ 	.short	0x0138
        /*0054*/ 	.byte	0x00, 0xf5, 0x21, 0x00


	//----- nvinfo : EIATTR_KPARAM_INFO
	.align		4
.L_21:
        /*0058*/ 	.byte	0x04, 0x17
        /*005a*/ 	.short	(.L_23 - .L_22)
.L_22:
        /*005c*/ 	.word	0x00000000
        /*0060*/ 	.short	0x0028
        /*0062*/ 	.short	0x0134
        /*0064*/ 	.byte	0x00, 0xf0, 0x11, 0x00


	//----- nvinfo : EIATTR_KPARAM_INFO
	.align		4
.L_23:
        /*0068*/ 	.byte	0x04, 0x17
        /*006a*/ 	.short	(.L_25 - .L_24)
.L_24:
        /*006c*/ 	.word	0x00000000
        /*0070*/ 	.short	0x0027
        /*0072*/ 	.short	0x0130
        /*0074*/ 	.byte	0x00, 0xf0, 0x11, 0x00


	//----- nvinfo : EIATTR_KPARAM_INFO
	.align		4
.L_25:
        /*0078*/ 	.byte	0x04, 0x17
        /*007a*/ 	.short	(.L_27 - .L_26)
.L_26:
        /*007c*/ 	.word	0x00000000
        /*0080*/ 	.short	0x0026
        /*0082*/ 	.short	0x012c
        /*0084*/ 	.byte	0x00, 0xf0, 0x11, 0x00


	//----- nvinfo : EIATTR_KPARAM_INFO
	.align		4
.L_27:
        /*0088*/ 	.byte	0x04, 0x17
        /*008a*/ 	.short	(.L_29 - .L_28)
.L_28:
        /*008c*/ 	.word	0x00000000
        /*0090*/ 	.short	0x0025
        /*0092*/ 	.short	0x0128
        /*0094*/ 	.byte	0x00, 0xf0, 0x11, 0x00


	//----- nvinfo : EIATTR_KPARAM_INFO
	.align		4
.L_29:
        /*0098*/ 	.byte	0x04, 0x17
        /*009a*/ 	.short	(.L_31 - .L_30)
.L_30:
        /*009c*/ 	.word	0x00000000
        /*00a0*/ 	.short	0x0024
        /*00a2*/ 	.short	0x0120
        /*00a4*/ 	.byte	0x00, 0xf5, 0x21, 0x00


	//----- nvinfo : EIATTR_KPARAM_INFO
	.align		4
.L_31:
        /*00a8*/ 	.byte	0x04, 0x17
        /*00aa*/ 	.short	(.L_33 - .L_32)
.L_32:
        /*00ac*/ 	.word	0x00000000
        /*00b0*/ 	.short	0x0023
        /*00b2*/ 	.short	0x0118
        /*00b4*/ 	.byte	0x00, 0xf5, 0x21, 0x00


	//----- nvinfo : EIATTR_KPARAM_INFO
	.align		4
.L_33:
        /*00b8*/ 	.byte	0x04, 0x17
        /*00ba*/ 	.short	(.L_35 - .L_34)
.L_34:
        /*00bc*/ 	.word	0x00000000
        /*00c0*/ 	.short	0x0022
        /*00c2*/ 	.short	0x0110
        /*00c4*/ 	.byte	0x00, 0xf5, 0x21, 0x00


	//----- nvinfo : EIATTR_KPARAM_INFO
	.align		4
.L_35:
        /*00c8*/ 	.byte	0x04, 0x17
        /*00ca*/ 	.short	(.L_37 - .L_36)
.L_36:
        /*00cc*/ 	.word	0x00000000
        /*00d0*/ 	.short	0x0021
        /*00d2*/ 	.short	0x0108
        /*00d4*/ 	.byte	0x00, 0xf5, 0x21, 0x00


	//----- nvinfo : EIATTR_KPARAM_INFO
	.align		4
.L_37:
        /*00d8*/ 	.byte	0x04, 0x17
        /*00da*/ 	.short	(.L_39 - .L_38)
.L_38:
        /*00dc*/ 	.word	0x00000000
        /*00e0*/ 	.short	0x0020
        /*00e2*/ 	.short	0x0100
        /*00e4*/ 	.byte	0x00, 0xf5, 0x21, 0x00


	//----- nvinfo : EIATTR_KPARAM_INFO
	.align		4
.L_39:
        /*00e8*/ 	.byte	0x04, 0x17
        /*00ea*/ 	.short	(.L_41 - .L_40)
.L_40:
        /*00ec*/ 	.word	0x00000000
        /*00f0*/ 	.short	0x001f
        /*00f2*/ 	.short	0x00f8
        /*00f4*/ 	.byte	0x00, 0xf5, 0x21, 0x00


	//----- nvinfo : EIATTR_KPARAM_INFO
	.align		4
.L_41:
        /*00f8*/ 	.byte	0x04, 0x17
        /*00fa*/ 	.short	(.L_43 - .L_42)
.L_42:
        /*00fc*/ 	.word	0x00000000
        /*0100*/ 	.short	0x001e
        /*0102*/ 	.short	0x00f0
        /*0104*/ 	.byte	0x00, 0xf5, 0x21, 0x00


	//----- nvinfo : EIATTR_KPARAM_INFO
	.align		4
.L_43:
        /*0108*/ 	.byte	0x04, 0x17
        /*010a*/ 	.short	(.L_45 - .L_44)
.L_44:
        /*010c*/ 	.word	0x00000000
        /*0110*/ 	.short	0x001d
        /*0112*/ 	.short	0x00e8
        /*0114*/ 	.byte	0x00, 0xf5, 0x21, 0x00


	//----- nvinfo : EIATTR_KPARAM_INFO
	.align		4
.L_45:
        /*0118*/ 	.byte	0x04, 0x17
        /*011a*/ 	.short	(.L_47 - .L_46)
.L_46:
        /*011c*/ 	.word	0x00000000
        /*0120*/ 	.short	0x001c
        /*0122*/ 	.short	0x00e0
        /*0124*/ 	.byte	0x00, 0xf5, 0x21, 0x00


	//----- nvinfo : EIATTR_KPARAM_INFO
	.align		4
.L_47:
        /*0128*/ 	.byte	0x04, 0x17
        /*012a*/ 	.short	(.L_49 - .L_48)
.L_48:
        /*012c*/ 	.word	0x00000000
        /*0130*/ 	.short	0x001b
        /*0132*/ 	.short	0x00d8
        /*0134*/ 	.byte	0x00, 0xf5, 0x21, 0x00


	//----- nvinfo : EIATTR_KPARAM_INFO
	.align		4
.L_49:
        /*0138*/ 	.byte	0x04, 0x17
        /*013a*/ 	.short	(.L_51 - .L_50)
.L_50:
        /*013c*/ 	.word	0x00000000
        /*0140*/ 	.short	0x001a
        /*0142*/ 	.short	0x00d0
        /*0144*/ 	.byte	0x00, 0xf5, 0x21, 0x00


	//----- nvinfo : EIATTR_KPARAM_INFO
	.align		4
.L_51:
        /*0148*/ 	.byte	0x04, 0x17
        /*014a*/ 	.short	(.L_53 - .L_52)
.L_52:
        /*014c*/ 	.word	0x00000000
        /*0150*/ 	.short	0x0019
        /*0152*/ 	.short	0x00c8
        /*0154*/ 	.byte	0x00, 0xf5, 0x21, 0x00


	//----- nvinfo : EIATTR_KPARAM_INFO
	.align		4
.L_53:
        /*0158*/ 	.byte	0x04, 0x17
        /*015a*/ 	.short	(.L_55 - .L_54)
.L_54:
        /*015c*/ 	.word	0x00000000
        /*0160*/ 	.short	0x0018
        /*0162*/ 	.short	0x00c0
        /*0164*/ 	.byte	0x00, 0xf5, 0x21, 0x00


	//----- nvinfo : EIATTR_KPARAM_INFO
	.align		4
.L_55:
        /*0168*/ 	.byte	0x04, 0x17
        /*016a*/ 	.short	(.L_57 - .L_56)
.L_56:
        /*016c*/ 	.word	0x00000000
        /*0170*/ 	.short	0x0017
        /*0172*/ 	.short	0x00b8
        /*0174*/ 	.byte	0x00, 0xf5, 0x21, 0x00


	//----- nvinfo : EIATTR_KPARAM_INFO
	.align		4
.L_57:
        /*0178*/ 	.byte	0x04, 0x17
        /*017a*/ 	.short	(.L_59 - .L_58)
.L_58:
        /*017c*/ 	.word	0x00000000
        /*0180*/ 	.short	0x0016
        /*0182*/ 	.short	0x00b0
        /*0184*/ 	.byte	0x00, 0xf5, 0x21, 0x00


	//----- nvinfo : EIATTR_KPARAM_INFO
	.align		4
.L_59:
        /*0188*/ 	.byte	0x04, 0x17
        /*018a*/ 	.short	(.L_61 - .L_60)
.L_60:
        /*018c*/ 	.word	0x00000000
        /*0190*/ 	.short	0x0015
        /*0192*/ 	.short	0x00a8
        /*0194*/ 	.byte	0x00, 0xf5, 0x21, 0x00


	//----- nvinfo : EIATTR_KPARAM_INFO
	.align		4
.L_61:
        /*0198*/ 	.byte	0x04, 0x17
        /*019a*/ 	.short	(.L_63 - .L_62)
.L_62:
        /*019c*/ 	.word	0x00000000
        /*01a0*/ 	.short	0x0014
        /*01a2*/ 	.short	0x00a0
        /*01a4*/ 	.byte	0x00, 0xf5, 0x21, 0x00


	//----- nvinfo : EIATTR_KPARAM_INFO
	.align		4
.L_63:
        /*01a8*/ 	.byte	0x04, 0x17
        /*01aa*/ 	.short	(.L_65 - .L_64)
.L_64:
        /*01ac*/ 	.word	0x00000000
        /*01b0*/ 	.short	0x0013
        /*01b2*/ 	.short	0x0098
        /*01b4*/ 	.byte	0x00, 0xf5, 0x21, 0x00


	//----- nvinfo : EIATTR_KPARAM_INFO
	.align		4
.L_65:
        /*01b8*/ 	.byte	0x04, 0x17
        /*01ba*/ 	.short	(.L_67 - .L_66)
.L_66:
        /*01bc*/ 	.word	0x00000000
        /*01c0*/ 	.short	0x0012
        /*01c2*/ 	.short	0x0090
        /*01c4*/ 	.byte	0x00, 0xf5, 0x21, 0x00


	//----- nvinfo : EIATTR_KPARAM_INFO
	.align		4
.L_67:
        /*01c8*/ 	.byte	0x04, 0x17
        /*01ca*/ 	.short	(.L_69 - .L_68)
.L_68:
        /*01cc*/ 	.word	0x00000000
        /*01d0*/ 	.short	0x0011
        /*01d2*/ 	.short	0x0088
        /*01d4*/ 	.byte	0x00, 0xf5, 0x21, 0x00


	//----- nvinfo : EIATTR_KPARAM_INFO
	.align		4
.L_69:
        /*01d8*/ 	.byte	0x04, 0x17
        /*01da*/ 	.short	(.L_71 - .L_70)
.L_70:
        /*01dc*/ 	.word	0x00000000
        /*01e0*/ 	.short	0x0010
        /*01e2*/ 	.short	0x0080
        /*01e4*/ 	.byte	0x00, 0xf5, 0x21, 0x00


	//----- nvinfo : EIATTR_KPARAM_INFO
	.align		4
.L_71:
        /*01e8*/ 	.byte	0x04, 0x17
        /*01ea*/ 	.short	(.L_73 - .L_72)
.L_72:
        /*01ec*/ 	.word	0x00000000
        /*01f0*/ 	.short	0x000f
        /*01f2*/ 	.short	0x0078
        /*01f4*/ 	.byte	0x00, 0xf5, 0x21, 0x00


	//----- nvinfo : EIATTR_KPARAM_INFO
	.align		4
.L_73:
        /*01f8*/ 	.byte	0x04, 0x17
        /*01fa*/ 	.short	(.L_75 - .L_74)
.L_74:
        /*01fc*/ 	.word	0x00000000
        /*0200*/ 	.short	0x000e
        /*0202*/ 	.short	0x0070
        /*0204*/ 	.byte	0x00, 0xf5, 0x21, 0x00


	//----- nvinfo : EIATTR_KPARAM_INFO
	.align		4
.L_75:
        /*0208*/ 	.byte	0x04, 0x17
        /*020a*/ 	.short	(.L_77 - .L_76)
.L_76:
        /*020c*/ 	.word	0x00000000
        /*0210*/ 	.short	0x000d
        /*0212*/ 	.short	0x0068
        /*0214*/ 	.byte	0x00, 0xf5, 0x21, 0x00


	//----- nvinfo : EIATTR_KPARAM_INFO
	.align		4
.L_77:
        /*0218*/ 	.byte	0x04, 0x17
        /*021a*/ 	.short	(.L_79 - .L_78)
.L_78:
        /*021c*/ 	.word	0x00000000
        /*0220*/ 	.short	0x000c
        /*0222*/ 	.short	0x0060
        /*0224*/ 	.byte	0x00, 0xf5, 0x21, 0x00


	//----- nvinfo : EIATTR_KPARAM_INFO
	.align		4
.L_79:
        /*0228*/ 	.byte	0x04, 0x17
        /*022a*/ 	.short	(.L_81 - .L_80)
.L_80:
        /*022c*/ 	.word	0x00000000
        /*0230*/ 	.short	0x000b
        /*0232*/ 	.short	0x0058
        /*0234*/ 	.byte	0x00, 0xf5, 0x21, 0x00


	//----- nvinfo : EIATTR_KPARAM_INFO
	.align		4
.L_81:
        /*0238*/ 	.byte	0x04, 0x17
        /*023a*/ 	.short	(.L_83 - .L_82)
.L_82:
        /*023c*/ 	.word	0x00000000
        /*0240*/ 	.short	0x000a
        /*0242*/ 	.short	0x0050
        /*0244*/ 	.byte	0x00, 0xf5, 0x21, 0x00


	//----- nvinfo : EIATTR_KPARAM_INFO
	.align		4
.L_83:
        /*0248*/ 	.byte	0x04, 0x17
        /*024a*/ 	.short	(.L_85 - .L_84)
.L_84:
        /*024c*/ 	.word	0x00000000
        /*0250*/ 	.short	0x0009
        /*0252*/ 	.short	0x0048
        /*0254*/ 	.byte	0x00, 0xf5, 0x21, 0x00


	//----- nvinfo : EIATTR_KPARAM_INFO
	.align		4
.L_85:
        /*0258*/ 	.byte	0x04, 0x17
        /*025a*/ 	.short	(.L_87 - .L_86)
.L_86:
        /*025c*/ 	.word	0x00000000
        /*0260*/ 	.short	0x0008
        /*0262*/ 	.short	0x0040
        /*0264*/ 	.byte	0x00, 0xf5, 0x21, 0x00


	//----- nvinfo : EIATTR_KPARAM_INFO
	.align		4
.L_87:
        /*0268*/ 	.byte	0x04, 0x17
        /*026a*/ 	.short	(.L_89 - .L_88)
.L_88:
        /*026c*/ 	.word	0x00000000
        /*0270*/ 	.short	0x0007
        /*0272*/ 	.short	0x0038
        /*0274*/ 	.byte	0x00, 0xf5, 0x21, 0x00


	//----- nvinfo : EIATTR_KPARAM_INFO
	.align		4
.L_89:
        /*0278*/ 	.byte	0x04, 0x17
        /*027a*/ 	.short	(.L_91 - .L_90)
.L_90:
        /*027c*/ 	.word	0x00000000
        /*0280*/ 	.short	0x0006
        /*0282*/ 	.short	0x0030
        /*0284*/ 	.byte	0x00, 0xf5, 0x21, 0x00


	//----- nvinfo : EIATTR_KPARAM_INFO
	.align		4
.L_91:
        /*0288*/ 	.byte	0x04, 0x17
        /*028a*/ 	.short	(.L_93 - .L_92)
.L_92:
        /*028c*/ 	.word	0x00000000
        /*0290*/ 	.short	0x0005
        /*0292*/ 	.short	0x0028
        /*0294*/ 	.byte	0x00, 0xf5, 0x21, 0x00


	//----- nvinfo : EIATTR_KPARAM_INFO
	.align		4
.L_93:
        /*0298*/ 	.byte	0x04, 0x17
        /*029a*/ 	.short	(.L_95 - .L_94)
.L_94:
        /*029c*/ 	.word	0x00000000
        /*02a0*/ 	.short	0x0004
        /*02a2*/ 	.short	0x0020
        /*02a4*/ 	.byte	0x00, 0xf5, 0x21, 0x00


	//----- nvinfo : EIATTR_KPARAM_INFO
	.align		4
.L_95:
        /*02a8*/ 	.byte	0x04, 0x17
        /*02aa*/ 	.short	(.L_97 - .L_96)
.L_96:
        /*02ac*/ 	.word	0x00000000
        /*02b0*/ 	.short	0x0003
        /*02b2*/ 	.short	0x0018
        /*02b4*/ 	.byte	0x00, 0xf5, 0x21, 0x00


	//----- nvinfo : EIATTR_KPARAM_INFO
	.align		4
.L_97:
        /*02b8*/ 	.byte	0x04, 0x17
        /*02ba*/ 	.short	(.L_99 - .L_98)
.L_98:
        /*02bc*/ 	.word	0x00000000
        /*02c0*/ 	.short	0x0002
        /*02c2*/ 	.short	0x0010
        /*02c4*/ 	.byte	0x00, 0xf5, 0x21, 0x00


	//----- nvinfo : EIATTR_KPARAM_INFO
	.align		4
.L_99:
        /*02c8*/ 	.byte	0x04, 0x17
        /*02ca*/ 	.short	(.L_101 - .L_100)
.L_100:
        /*02cc*/ 	.word	0x00000000
        /*02d0*/ 	.short	0x0001
        /*02d2*/ 	.short	0x0008
        /*02d4*/ 	.byte	0x00, 0xf5, 0x21, 0x00


	//----- nvinfo : EIATTR_KPARAM_INFO
	.align		4
.L_101:
        /*02d8*/ 	.byte	0x04, 0x17
        /*02da*/ 	.short	(.L_103 - .L_102)
.L_102:
        /*02dc*/ 	.word	0x00000000
        /*02e0*/ 	.short	0x0000
        /*02e2*/ 	.short	0x0000
        /*02e4*/ 	.byte	0x00, 0xf5, 0x21, 0x00


	//----- nvinfo : EIATTR_SPARSE_MMA_MASK
	.align		4
.L_103:
        /*02e8*/ 	.byte	0x03, 0x50
        /*02ea*/ 	.short	0x0000


	//----- nvinfo : EIATTR_MAXREG_COUNT
	.align		4
        /*02ec*/ 	.byte	0x03, 0x1b
        /*02ee*/ 	.short	0x00ff


	//----- nvinfo : EIATTR_MERCURY_ISA_VERSION
	.align		4
        /*02f0*/ 	.byte	0x03, 0x5f
        /*02f2*/ 	.short	0x0101


	//----- nvinfo : EIATTR_VRC_CTA_INIT_COUNT
	.align		4
        /*02f4*/ 	.byte	0x02, 0x4a
	.zero		1
	.zero		1


	//----- nvinfo : EIATTR_EXIT_INSTR_OFFSETS
	.align		4
        /*02f8*/ 	.byte	0x04, 0x1c
        /*02fa*/ 	.short	(.L_105 - .L_104)


	//   ....[0]....
.L_104:
        /*02fc*/ 	.word	0x00000070


	//   ....[1]....
        /*0300*/ 	.word	0x00002ab0


	//----- nvinfo : EIATTR_CRS_STACK_SIZE
	.align		4
.L_105:
        /*0304*/ 	.byte	0x04, 0x1e
        /*0306*/ 	.short	(.L_107 - .L_106)
.L_106:
        /*0308*/ 	.word	0x00000000


	//----- nvinfo : EIATTR_CBANK_PARAM_SIZE
	.align		4
.L_107:
        /*030c*/ 	.byte	0x03, 0x19
        /*030e*/ 	.short	0x0158


	//----- nvinfo : EIATTR_PARAM_CBANK
	.align		4
        /*0310*/ 	.byte	0x04, 0x0a
        /*0312*/ 	.short	(.L_109 - .L_108)
	.align		4
.L_108:
        /*0314*/ 	.word	index@(.nv.constant0._Z21ThrustCalculationGPU1PfS_S_S_S_S_S_S_S_PiS_S_S_S_S_S_S_S_S_S_S_S_S_S_S_S_S_S_S_S_S_S_S_S_S_S_S_ifffS0_ifS_S_)
        /*0318*/ 	.short	0x0380
        /*031a*/ 	.short	0x0158


	//----- nvinfo : EIATTR_SW_WAR
	.align		4
.L_109:
        /*031c*/ 	.byte	0x04, 0x36
        /*031e*/ 	.short	(.L_111 - .L_110)
.L_110:
        /*0320*/ 	.word	0x00000008
.L_111:


//--------------------- .nv.callgraph             --------------------------
	.section	.nv.callgraph,"",@"SHT_CUDA_CALLGRAPH"
	.align	4
	.sectionentsize	8
	.align		4
        /*0000*/ 	.word	0x00000000
	.align		4
        /*0004*/ 	.word	0xffffffff
	.align		4
        /*0008*/ 	.word	0x00000000
	.align		4
        /*000c*/ 	.word	0xfffffffe
	.align		4
        /*0010*/ 	.word	0x00000000
	.align		4
        /*0014*/ 	.word	0xfffffffd
	.align		4
        /*0018*/ 	.word	0x00000000
	.align		4
        /*001c*/ 	.word	0xfffffffc


//--------------------- .text._Z21ThrustCalculationGPU1PfS_S_S_S_S_S_S_S_PiS_S_S_S_S_S_S_S_S_S_S_S_S_S_S_S_S_S_S_S_S_S_S_S_S_S_S_ifffS0_ifS_S_ --------------------------
	.section	.text._Z21ThrustCalculationGPU1PfS_S_S_S_S_S_S_S_PiS_S_S_S_S_S_S_S_S_S_S_S_S_S_S_S_S_S_S_S_S_S_S_S_S_S_S_ifffS0_ifS_S_,"ax",@progbits
	.align	128
        .global         _Z21ThrustCalculationGPU1PfS_S_S_S_S_S_S_S_PiS_S_S_S_S_S_S_S_S_S_S_S_S_S_S_S_S_S_S_S_S_S_S_S_S_S_S_ifffS0_ifS_S_
        .type           _Z21ThrustCalculationGPU1PfS_S_S_S_S_S_S_S_PiS_S_S_S_S_S_S_S_S_S_S_S_S_S_S_S_S_S_S_S_S_S_S_S_S_S_S_ifffS0_ifS_S_,@function
        .size           _Z21ThrustCalculationGPU1PfS_S_S_S_S_S_S_S_PiS_S_S_S_S_S_S_S_S_S_S_S_S_S_S_S_S_S_S_S_S_S_S_S_S_S_S_ifffS0_ifS_S_,(.L_x_73 - _Z21ThrustCalculationGPU1PfS_S_S_S_S_S_S_S_PiS_S_S_S_S_S_S_S_S_S_S_S_S_S_S_S_S_S_S_S_S_S_S_S_S_S_S_ifffS0_ifS_S_)
        .other          _Z21ThrustCalculationGPU1PfS_S_S_S_S_S_S_S_PiS_S_S_S_S_S_S_S_S_S_S_S_S_S_S_S_S_S_S_S_S_S_S_S_S_S_S_ifffS0_ifS_S_,@"STO_CUDA_ENTRY STV_DEFAULT"
_Z21ThrustCalculationGPU1PfS_S_S_S_S_S_S_S_PiS_S_S_S_S_S_S_S_S_S_S_S_S_S_S_S_S_S_S_S_S_S_S_S_S_S_S_ifffS0_ifS_S_:
.text._Z21ThrustCalculationGPU1PfS_S_S_S_S_S_S_S_PiS_S_S_S_S_S_S_S_S_S_S_S_S_S_S_S_S_S_S_S_S_S_S_S_S_S_S_ifffS0_ifS_S_:
[----:B------:R-:W-:Y:S01]  /*0000*/  LDC R1, c[0x0][0x37c] ;  /* 0x0000df00ff017b82 */ /* 0x000fe20000000800 */
[----:B------:R-:W0:Y:S01]  /*0010*/  S2R R48, SR_TID.X ;  /* 0x0000000000307919 */ /* 0x000e220000002100 */
[----:B------:R-:W0:Y:S01]  /*0020*/  LDCU UR4, c[0x0][0x360] ;  /* 0x00006c00ff0477ac */ /* 0x000e220008000800 */
[----:B------:R-:W0:Y:S01]  /*0030*/  S2R R3, SR_CTAID.X ;  /* 0x0000000000037919 */ /* 0x000e220000002500 */
[----:B------:R-:W1:Y:S01]  /*0040*/  LDCU UR5, c[0x0][0x4a8] ;  /* 0x00009500ff0577ac */ /* 0x000e620008000800 */
[----:B0-----:R-:W-:-:S05]  /*0050*/  IMAD R48, R3, UR4, R48 ;  /* 0x0000000403307c24 */ /* 0x001fca000f8e0230 */
[----:B-1----:R-:W-:-:S13]  /*0060*/  ISETP.GE.AND P0, PT, R48, UR5, PT ;  /* 0x0000000530007c0c */ /* 0x002fda000bf06270 */
[----:B------:R-:W-:Y:S05]  /*0070*/  @P0 EXIT ;  /* 0x000000000000094d */ /* 0x000fea0003800000 */
[----:B------:R-:W0:Y:S01]  /*0080*/  LDCU UR6, c[0x0][0x4ac] ;  /* 0x00009580ff0677ac */ /* 0x000e220008000800 */
[----:B------:R-:W1:Y:S01]  /*0090*/  LDCU UR5, c[0x0][0x370] ;  /* 0x00006e00ff0577ac */ /* 0x000e620008000800 */
[----:B------:R-:W-:Y:S01]  /*00a0*/  UMOV UR8, 0xd38e1a2d ;  /* 0xd38e1a2d00087882 */ /* 0x000fe20000000000 */
[----:B------:R-:W-:Y:S01]  /*00b0*/  UMOV UR9, 0x390b860b ;  /* 0x390b860b00097882 */ /* 0x000fe20000000000 */
[----:B------:R-:W2:Y:S01]  /*00c0*/  LDCU UR10, c[0x0][0x4a8] ;  /* 0x00009500ff0a77ac */ /* 0x000ea20008000800 */
[----:B0-----:R-:W0:Y:S01]  /*00d0*/  F2F.F64.F32 R6, UR6 ;  /* 0x0000000600067d10 */ /* 0x001e220008201800 */
[----:B------:R-:W3:Y:S01]  /*00e0*/  LDCU.64 UR6, c[0x0][0x358] ;  /* 0x00006b00ff0677ac */ /* 0x000ee20008000a00 */
[----:B-1----:R-:W-:Y:S01]  /*00f0*/  UIMAD UR4, UR4, UR5, URZ ;  /* 0x00000005040472a4 */ /* 0x002fe2000f8e02ff */
[----:B0-2---:R-:W-:-:S11]  /*0100*/  DMUL R6, R6, UR8 ;  /* 0x0000000806067c28 */ /* 0x005fd60008000000 */
.L_x_54:
[----:B------:R-:W0:Y:S01]  /*0110*/  LDC.64 R10, c[0x0][0x3f8] ;  /* 0x0000fe00ff0a7b82 */ /* 0x000e220000000a00 */
[----:B------:R-:W1:Y:S07]  /*0120*/  LDCU.64 UR8, c[0x0][0x4b0] ;  /* 0x00009600ff0877ac */ /* 0x000e6e0008000a00 */
[----:B------:R-:W2:Y:S08]  /*0130*/  LDC.64 R8, c[0x0][0x3f0] ;  /* 0x0000fc00ff087b82 */ /* 0x000eb00000000a00 */
[----:B------:R-:W4:Y:S08]  /*0140*/  LDC.64 R20, c[0x0][0x408] ;  /* 0x00010200ff147b82 */ /* 0x000f300000000a00 */
[----:B------:R-:W5:Y:S01]  /*0150*/  LDC.64 R4, c[0x0][0x3d8] ;  /* 0x0000f600ff047b82 */ /* 0x000f620000000a00 */
[----:B0-----:R-:W-:-:S05]  /*0160*/  IMAD.WIDE R10, R48, 0x4, R10 ;  /* 0x00000004300a7825 */ /* 0x001fca00078e020a */
[----:B---3--:R0:W1:Y:S02]  /*0170*/  LDG.E R28, desc[UR6][R10.64] ;  /* 0x000000060a1c7981 */ /* 0x008064000c1e1900 */
[----:B------:R-:W3:Y:S08]  /*0180*/  LDC.64 R12, c[0x0][0x3e8] ;  /* 0x0000fa00ff0c7b82 */ /* 0x000ef00000000a00 */
[----:B------:R-:W0:Y:S08]  /*0190*/  LDC.64 R2, c[0x0][0x3d0] ;  /* 0x0000f400ff027b82 */ /* 0x000e300000000a00 */
[----:B------:R-:W0:Y:S08]  /*01a0*/  LDC.64 R18, c[0x0][0x400] ;  /* 0x00010000ff127b82 */ /* 0x000e300000000a00 */
[----:B------:R-:W0:Y:S08]  /*01b0*/  LDC.64 R14, c[0x0][0x418] ;  /* 0x00010600ff0e7b82 */ /* 0x000e300000000a00 */
[----:B------:R-:W0:Y:S08]  /*01c0*/  LDC.64 R16, c[0x0][0x3e0] ;  /* 0x0000f800ff107b82 */ /* 0x000e300000000a00 */
[----:B------:R-:W0:Y:S08]  /*01d0*/  LDC.64 R26, c[0x0][0x428] ;  /* 0x00010a00ff1a7b82 */ /* 0x000e300000000a00 */
[----:B------:R-:W0:Y:S08]  /*01e0*/  LDC.64 R22, c[0x0][0x410] ;  /* 0x00010400ff167b82 */ /* 0x000e300000000a00 */
[----:B------:R-:W0:Y:S01]  /*01f0*/  LDC.64 R24, c[0x0][0x420] ;  /* 0x00010800ff187b82 */ /* 0x000e220000000a00 */
[----:B--2---:R-:W-:-:S04]  /*0200*/  IMAD.WIDE R8, R48, 0x4, R8 ;  /* 0x0000000430087825 */ /* 0x004fc800078e0208 */
[C---:B----4-:R-:W-:Y:S02]  /*0210*/  IMAD.WIDE R20, R48.reuse, 0x4, R20 ;  /* 0x0000000430147825 */ /* 0x050fe400078e0214 */
[----:B------:R-:W2:Y:S02]  /*0220*/  LDG.E R8, desc[UR6][R8.64] ;  /* 0x0000000608087981 */ /* 0x000ea4000c1e1900 */
[C---:B-----5:R-:W-:Y:S02]  /*0230*/  IMAD.WIDE R4, R48.reuse, 0x4, R4 ;  /* 0x0000000430047825 */ /* 0x060fe400078e0204 */
[----:B------:R-:W4:Y:S02]  /*0240*/  LDG.E R20, desc[UR6][R20.64] ;  /* 0x0000000614147981 */ /* 0x000f24000c1e1900 */
[C---:B---3--:R-:W-:Y:S02]  /*0250*/  IMAD.WIDE R12, R48.reuse, 0x4, R12 ;  /* 0x00000004300c7825 */ /* 0x048fe400078e020c */
[----:B------:R-:W3:Y:S02]  /*0260*/  LDG.E R0, desc[UR6][R4.64] ;  /* 0x0000000604007981 */ /* 0x000ee4000c1e1900 */
[----:B0-----:R-:W-:-:S02]  /*0270*/  IMAD.WIDE R2, R48, 0x4, R2 ;  /* 0x0000000430027825 */ /* 0x001fc400078e0202 */
[----:B------:R0:W5:Y:S02]  /*0280*/  LDG.E R29, desc[UR6][R12.64] ;  /* 0x000000060c1d7981 */ /* 0x000164000c1e1900 */
[C---:B------:R-:W-:Y:S02]  /*0290*/  IMAD.WIDE R18, R48.reuse, 0x4, R18 ;  /* 0x0000000430127825 */ /* 0x040fe400078e0212 */
[----:B------:R3:W5:Y:S02]  /*02a0*/  LDG.E R2, desc[UR6][R2.64] ;  /* 0x0000000602027981 */ /* 0x000764000c1e1900 */
[C---:B------:R-:W-:Y:S02]  /*02b0*/  IMAD.WIDE R14, R48.reuse, 0x4, R14 ;  /* 0x00000004300e7825 */ /* 0x040fe400078e020e */
[----:B------:R-:W5:Y:S02]  /*02c0*/  LDG.E R18, desc[UR6][R18.64] ;  /* 0x0000000612127981 */ /* 0x000f64000c1e1900 */
[----:B------:R-:W-:-:S02]  /*02d0*/  IMAD.WIDE R16, R48, 0x4, R16 ;  /* 0x0000000430107825 */ /* 0x000fc400078e0210 */
[----:B------:R3:W5:Y:S02]  /*02e0*/  LDG.E R14, desc[UR6][R14.64] ;  /* 0x000000060e0e7981 */ /* 0x000764000c1e1900 */
[C---:B------:R-:W-:Y:S02]  /*02f0*/  IMAD.WIDE R10, R48.reuse, 0x4, R26 ;  /* 0x00000004300a7825 */ /* 0x040fe400078e021a */
[----:B------:R-:W5:Y:S02]  /*0300*/  LDG.E R16, desc[UR6][R16.64] ;  /* 0x0000000610107981 */ /* 0x000f64000c1e1900 */
[C---:B0-----:R-:W-:Y:S02]  /*0310*/  IMAD.WIDE R12, R48.reuse, 0x4, R22 ;  /* 0x00000004300c7825 */ /* 0x041fe400078e0216 */
[----:B------:R-:W5:Y:S02]  /*0320*/  LDG.E R10, desc[UR6][R10.64] ;  /* 0x000000060a0a7981 */ /* 0x000f64000c1e1900 */
[----:B------:R-:W-:-:S02]  /*0330*/  IMAD.WIDE R4, R48, 0x4, R24 ;  /* 0x0000000430047825 */ /* 0x000fc400078e0218 */
[----:B------:R-:W5:Y:S04]  /*0340*/  LDG.E R12, desc[UR6][R12.64] ;  /* 0x000000060c0c7981 */ /* 0x000f68000c1e1900 */
[----:B------:R0:W5:Y:S01]  /*0350*/  LDG.E R4, desc[UR6][R4.64] ;  /* 0x0000000604047981 */ /* 0x000162000c1e1900 */
[----:B------:R-:W-:Y:S01]  /*0360*/  FSETP.GEU.AND P1, PT, |R7|, 6.5827683646048100446e-37, PT ;  /* 0x036000000700780b */ /* 0x000fe20003f2e200 */
[----:B------:R-:W-:Y:S01]  /*0370*/  BSSY.RECONVERGENT B0, `(.L_x_0) ;  /* 0x0000034000007945 */ /* 0x000fe20003800200 */
[----:B-1----:R-:W-:-:S04]  /*0380*/  FMUL R9, R28, UR9 ;  /* 0x000000091c097c20 */ /* 0x002fc80008400000 */
[----:B--2---:R-:W-:Y:S01]  /*0390*/  FFMA R8, R8, UR8, R9 ;  /* 0x0000000808087c23 */ /* 0x004fe20008000009 */
[----:B----4-:R-:W-:Y:S01]  /*03a0*/  FMUL R9, R20, UR9 ;  /* 0x0000000914097c20 */ /* 0x010fe20008400000 */
[----:B---3--:R-:W-:Y:S02]  /*03b0*/  FMUL R3, R0, UR9 ;  /* 0x0000000900037c20 */ /* 0x008fe40008400000 */
[----:B------:R-:W-:Y:S01]  /*03c0*/  FMUL R15, R8, R8 ;  /* 0x00000008080f7220 */ /* 0x000fe20000400000 */
[----:B-----5:R-:W-:Y:S01]  /*03d0*/  FMUL R29, R29, UR9 ;  /* 0x000000091d1d7c20 */ /* 0x020fe20008400000 */
[----:B------:R-:W-:Y:S01]  /*03e0*/  FFMA R2, R2, UR8, R3 ;  /* 0x0000000802027c23 */ /* 0x000fe20008000003 */
[----:B------:R-:W-:Y:S01]  /*03f0*/  FFMA R9, R18, UR8, R9 ;  /* 0x0000000812097c23 */ /* 0x000fe20008000009 */
[----:B------:R-:W-:-:S03]  /*0400*/  FMUL R3, R14, UR9 ;  /* 0x000000090e037c20 */ /* 0x000fc60008400000 */
[----:B------:R-:W-:Y:S01]  /*0410*/  FMUL R9, R9, R9 ;  /* 0x0000000909097220 */ /* 0x000fe20000400000 */
[----:B------:R-:W-:Y:S01]  /*0420*/  FFMA R2, R2, R2, R15 ;  /* 0x0000000202027223 */ /* 0x000fe2000000000f */
[----:B------:R-:W-:Y:S01]  /*0430*/  FFMA R16, R16, UR8, R29 ;  /* 0x0000000810107c23 */ /* 0x000fe2000800001d */
[----:B0-----:R-:W-:-:S03]  /*0440*/  FMUL R5, R10, UR9 ;  /* 0x000000090a057c20 */ /* 0x001fc60008400000 */
[----:B------:R-:W-:Y:S01]  /*0450*/  FFMA R9, R16, R16, R9 ;  /* 0x0000001010097223 */ /* 0x000fe20000000009 */
[----:B------:R-:W-:Y:S01]  /*0460*/  FFMA R3, R12, UR8, R3 ;  /* 0x000000080c037c23 */ /* 0x000fe20008000003 */
[----:B------:R-:W-:-:S03]  /*0470*/  FFMA R0, R4, UR8, R5 ;  /* 0x0000000804007c23 */ /* 0x000fc60008000005 */
[----:B------:R-:W-:Y:S01]  /*0480*/  FFMA R8, R3, R3, R2 ;  /* 0x0000000303087223 */ /* 0x000fe20000000002 */
[----:B------:R-:W-:-:S03]  /*0490*/  FFMA R0, R0, R0, R9 ;  /* 0x0000000000007223 */ /* 0x000fc60000000009 */
[----:B------:R-:W0:Y:S08]  /*04a0*/  F2F.F64.F32 R4, R8 ;  /* 0x0000000800047310 */ /* 0x000e300000201800 */
[----:B------:R-:W1:Y:S01]  /*04b0*/  F2F.F64.F32 R2, R0 ;  /* 0x0000000000027310 */ /* 0x000e620000201800 */
[----:B------:R-:W-:Y:S01]  /*04c0*/  UMOV UR8, 0xf16466bc ;  /* 0xf16466bc00087882 */ /* 0x000fe20000000000 */
[----:B------:R-:W-:-:S02]  /*04d0*/  UMOV UR9, 0x3d937876 ;  /* 0x3d93787600097882 */ /* 0x000fc40000000000 */
[----:B0-----:R-:W-:Y:S01]  /*04e0*/  DMUL R4, R4, UR8 ;  /* 0x0000000804047c28 */ /* 0x001fe20008000000 */
[----:B------:R-:W-:Y:S01]  /*04f0*/  UMOV UR8, 0x6e53af8e ;  /* 0x6e53af8e00087882 */ /* 0x000fe20000000000 */
[----:B------:R-:W-:Y:S02]  /*0500*/  UMOV UR9, 0x411848fd ;  /* 0x411848fd00097882 */ /* 0x000fe40000000000 */
[----:B-1----:R-:W-:-:S06]  /*0510*/  DMUL R2, R2, UR8 ;  /* 0x0000000802027c28 */ /* 0x002fcc0008000000 */
[----:B------:R-:W-:Y:S08]  /*0520*/  F2F.F32.F64 R5, R4 ;  /* 0x0000000400057310 */ /* 0x000ff00000301000 */
[----:B------:R-:W0:Y:S02]  /*0530*/  F2F.F32.F64 R2, R2 ;  /* 0x0000000200027310 */ /* 0x000e240000301000 */
[----:B0-----:R-:W-:-:S06]  /*0540*/  FADD R12, R2, R5 ;  /* 0x00000005020c7221 */ /* 0x001fcc0000000000 */
[----:B------:R-:W0:Y:S01]  /*0550*/  F2F.F64.F32 R12, R12 ;  /* 0x0000000c000c7310 */ /* 0x000e220000201800 */
[----:B------:R-:W-:-:S07]  /*0560*/  MOV R8, 0x1 ;  /* 0x0000000100087802 */ /* 0x000fce0000000f00 */
[----:B0-----:R-:W0:Y:S02]  /*0570*/  MUFU.RCP64H R9, R13 ;  /* 0x0000000d00097308 */ /* 0x001e240000001800 */
[----:B0-----:R-:W-:-:S08]  /*0580*/  DFMA R10, -R12, R8, 1 ;  /* 0x3ff000000c0a742b */ /* 0x001fd00000000108 */
[----:B------:R-:W-:-:S08]  /*0590*/  DFMA R10, R10, R10, R10 ;  /* 0x0000000a0a0a722b */ /* 0x000fd0000000000a */
[----:B------:R-:W-:-:S08]  /*05a0*/  DFMA R10, R8, R10, R8 ;  /* 0x0000000a080a722b */ /* 0x000fd00000000008 */
[----:B------:R-:W-:-:S08]  /*05b0*/  DFMA R8, -R12, R10, 1 ;  /* 0x3ff000000c08742b */ /* 0x000fd0000000010a */
[----:B------:R-:W-:-:S08]  /*05c0*/  DFMA R8, R10, R8, R10 ;  /* 0x000000080a08722b */ /* 0x000fd0000000000a */
[----:B------:R-:W-:-:S08]  /*05d0*/  DMUL R4, R6, R8 ;  /* 0x0000000806047228 */ /* 0x000fd00000000000 */
[----:B------:R-:W-:-:S08]  /*05e0*/  DFMA R2, -R12, R4, R6 ;  /* 0x000000040c02722b */ /* 0x000fd00000000106 */
[----:B------:R-:W-:-:S10]  /*05f0*/  DFMA R2, R8, R2, R4 ;  /* 0x000000020802722b */ /* 0x000fd40000000004 */
[----:B------:R-:W-:-:S05]  /*0600*/  FFMA R0, RZ, R13, R3 ;  /* 0x0000000dff007223 */ /* 0x000fca0000000003 */
[----:B------:R-:W-:-:S13]  /*0610*/  FSETP.GT.AND P0, PT, |R0|, 1.469367938527859385e-39, PT ;  /* 0x001000000000780b */ /* 0x000fda0003f04200 */
[----:B------:R-:W-:Y:S05]  /*0620*/  @P0 BRA P1, `(.L_x_1) ;  /* 0x0000000000200947 */ /* 0x000fea0000800000 */
[----:B------:R-:W-:Y:S02]  /*0630*/  MOV R4, R12 ;  /* 0x0000000c00047202 */ /* 0x000fe40000000f00 */
[----:B------:R-:W-:Y:S02]  /*0640*/  MOV R5, R13 ;  /* 0x0000000d00057202 */ /* 0x000fe40000000f00 */
[----:B------:R-:W-:Y:S02]  /*0650*/  MOV R20, R6 ;  /* 0x0000000600147202 */ /* 0x000fe40000000f00 */
[----:B------:R-:W-:Y:S02]  /*0660*/  MOV R21, R7 ;  /* 0x0000000700157202 */ /* 0x000fe40000000f00 */
[----:B------:R-:W-:-:S07]  /*0670*/  MOV R10, 0x690 ;  /* 0x00000690000a7802 */ /* 0x000fce0000000f00 */
[----:B------:R-:W-:Y:S05]  /*0680*/  CALL.REL.NOINC `($__internal_0_$__cuda_sm20_div_rn_f64_full) ;  /* 0x00000024000c7944 */ /* 0x000fea0003c00000 */
[----:B------:R-:W-:Y:S01]  /*0690*/  IMAD.MOV.U32 R2, RZ, RZ, R4 ;  /* 0x000000ffff027224 */ /* 0x000fe200078e0004 */
[----:B------:R-:W-:-:S07]  /*06a0*/  MOV R3, R5 ;  /* 0x0000000500037202 */ /* 0x000fce0000000f00 */
.L_x_1:
[----:B------:R-:W-:Y:S05]  /*06b0*/  BSYNC.RECONVERGENT B0 ;  /* 0x0000000000007941 */ /* 0x000fea0003800200 */
.L_x_0:
[----:B------:R-:W0:Y:S01]  /*06c0*/  F2F.F32.F64 R13, R2 ;  /* 0x00000002000d7310 */ /* 0x000e220000301000 */
[----:B------:R-:W-:Y:S01]  /*06d0*/  BSSY.RECONVERGENT B0, `(.L_x_2) ;  /* 0x0000048000007945 */ /* 0x000fe20003800200 */
[----:B------:R-:W-:Y:S01]  /*06e0*/  HFMA2 R50, -RZ, RZ, 1.875, 0 ;  /* 0x3f800000ff327431 */ /* 0x000fe200000001ff */
[----:B0-----:R-:W-:-:S13]  /*06f0*/  FSETP.NEU.AND P0, PT, R13, 1, PT ;  /* 0x3f8000000d00780b */ /* 0x001fda0003f0d000 */
[----:B------:R-:W-:Y:S05]  /*0700*/  @!P0 BRA `(.L_x_3) ;  /* 0x0000000400108947 */ /* 0x000fea0003800000 */
[----:B------:R-:W-:-:S13]  /*0710*/  FSETP.NAN.AND P0, PT, |R13|, |R13|, PT ;  /* 0x4000000d0d00720b */ /* 0x000fda0003f08200 */
[----:B------:R-:W-:Y:S01]  /*0720*/  @P0 FADD R50, R13, 1.3333332538604736328 ;  /* 0x3faaaaaa0d320421 */ /* 0x000fe20000000000 */
[----:B------:R-:W-:Y:S06]  /*0730*/  @P0 BRA `(.L_x_3) ;  /* 0x0000000400040947 */ /* 0x000fec0003800000 */
[----:B------:R-:W-:-:S04]  /*0740*/  FSETP.NEU.AND P0, PT, |R13|, +INF , PT ;  /* 0x7f8000000d00780b */ /* 0x000fc80003f0d200 */
[----:B------:R-:W-:-:S13]  /*0750*/  FSETP.NEU.AND P0, PT, R13, RZ, P0 ;  /* 0x000000ff0d00720b */ /* 0x000fda000070d000 */
[----:B------:R-:W-:-:S05]  /*0760*/  @!P0 FADD R50, R13, R13 ;  /* 0x0000000d0d328221 */ /* 0x000fca0000000000 */
[----:B------:R-:W-:Y:S01]  /*0770*/  @!P0 LOP3.LUT R50, R50, 0x7fffffff, RZ, 0xc0, !PT ;  /* 0x7fffffff32328812 */ /* 0x000fe200078ec0ff */
[----:B------:R-:W-:Y:S06]  /*0780*/  @!P0 BRA `(.L_x_3) ;  /* 0x0000000000f08947 */ /* 0x000fec0003800000 */
[C---:B------:R-:W-:Y:S01]  /*0790*/  FMUL R0, |R13|.reuse, 16777216 ;  /* 0x4b8000000d007820 */ /* 0x040fe20000400200 */
[C---:B------:R-:W-:Y:S02]  /*07a0*/  FSETP.GEU.AND P0, PT, |R13|.reuse, 1.175494350822287508e-38, PT ;  /* 0x008000000d00780b */ /* 0x040fe40003f0e200 */
[----:B------:R-:W-:Y:S02]  /*07b0*/  MOV R10, 0x3a2c32e4 ;  /* 0x3a2c32e4000a7802 */ /* 0x000fe40000000f00 */
[----:B------:R-:W-:Y:S02]  /*07c0*/  FSEL R0, R0, |R13|, !P0 ;  /* 0x4000000d00007208 */ /* 0x000fe40004000000 */
[----:B------:R-:W-:Y:S02]  /*07d0*/  FSETP.GEU.AND P2, PT, R13, RZ, PT ;  /* 0x000000ff0d00720b */ /* 0x000fe40003f4e000 */
[----:B------:R-:W-:-:S04]  /*07e0*/  IADD3 R2, PT, PT, R0, -0x3f3504f3, RZ ;  /* 0xc0cafb0d00027810 */ /* 0x000fc80007ffe0ff */
[----:B------:R-:W-:-:S04]  /*07f0*/  LOP3.LUT R3, R2, 0xff800000, RZ, 0xc0, !PT ;  /* 0xff80000002037812 */ /* 0x000fc800078ec0ff */
[-C--:B------:R-:W-:Y:S02]  /*0800*/  IADD3 R0, PT, PT, R0, -R3.reuse, RZ ;  /* 0x8000000300007210 */ /* 0x080fe40007ffe0ff */
[----:B------:R-:W-:-:S03]  /*0810*/  I2FP.F32.S32 R3, R3 ;  /* 0x0000000300037245 */ /* 0x000fc60000201400 */
[C---:B------:R-:W-:Y:S01]  /*0820*/  FADD R4, R0.reuse, 1 ;  /* 0x3f80000000047421 */ /* 0x040fe20000000000 */
[----:B------:R-:W-:Y:S01]  /*0830*/  FADD R2, R0, -1 ;  /* 0xbf80000000027421 */ /* 0x000fe20000000000 */
[----:B------:R-:W-:-:S03]  /*0840*/  FSEL R0, RZ, -24, P0 ;  /* 0xc1c00000ff007808 */ /* 0x000fc60000000000 */
[----:B------:R-:W-:Y:S01]  /*0850*/  FADD R5, R2, R2 ;  /* 0x0000000202057221 */ /* 0x000fe20000000000 */
[----:B------:R-:W0:Y:S01]  /*0860*/  MUFU.RCP R4, R4 ;  /* 0x0000000400047308 */ /* 0x000e220000001000 */
[----:B------:R-:W-:Y:S02]  /*0870*/  FFMA R0, R3, 1.1920928955078125e-07, R0 ;  /* 0x3400000003007823 */ /* 0x000fe40000000000 */
[----:B0-----:R-:W-:-:S04]  /*0880*/  FMUL R5, R4, R5 ;  /* 0x0000000504057220 */ /* 0x001fc80000400000 */
[----:B------:R-:W-:Y:S01]  /*0890*/  FADD R8, R2, -R5 ;  /* 0x8000000502087221 */ /* 0x000fe20000000000 */
[CC--:B------:R-:W-:Y:S01]  /*08a0*/  FMUL R3, R5.reuse, R5.reuse ;  /* 0x0000000505037220 */ /* 0x0c0fe20000400000 */
[----:B------:R-:W-:Y:S02]  /*08b0*/  FFMA R11, R5, 1.4426950216293334961, R0 ;  /* 0x3fb8aa3b050b7823 */ /* 0x000fe40000000000 */
[----:B------:R-:W-:Y:S01]  /*08c0*/  FADD R9, R8, R8 ;  /* 0x0000000808097221 */ /* 0x000fe20000000000 */
[C---:B------:R-:W-:Y:S01]  /*08d0*/  FFMA R8, R3.reuse, R10, 0.0032181653659790754318 ;  /* 0x3b52e7db03087423 */ /* 0x040fe2000000000a */
[----:B------:R-:W-:Y:S02]  /*08e0*/  FADD R0, R0, -R11 ;  /* 0x8000000b00007221 */ /* 0x000fe40000000000 */
[----:B------:R-:W-:Y:S01]  /*08f0*/  FFMA R9, R2, -R5, R9 ;  /* 0x8000000502097223 */ /* 0x000fe20000000009 */
[----:B------:R-:W-:Y:S01]  /*0900*/  FFMA R8, R3, R8, 0.018033718690276145935 ;  /* 0x3c93bb7303087423 */ /* 0x000fe20000000008 */
[----:B------:R-:W-:-:S02]  /*0910*/  FFMA R0, R5, 1.4426950216293334961, R0 ;  /* 0x3fb8aa3b05007823 */ /* 0x000fc40000000000 */
[----:B------:R-:W-:Y:S01]  /*0920*/  FMUL R9, R4, R9 ;  /* 0x0000000904097220 */ /* 0x000fe20000400000 */
[----:B------:R-:W-:-:S03]  /*0930*/  FFMA R8, R3, R8, 0.12022458761930465698 ;  /* 0x3df6384f03087423 */ /* 0x000fc60000000008 */
[----:B------:R-:W-:Y:S01]  /*0940*/  FFMA R0, R9, 1.4426950216293334961, R0 ;  /* 0x3fb8aa3b09007823 */ /* 0x000fe20000000000 */
[----:B------:R-:W-:-:S03]  /*0950*/  FMUL R8, R3, R8 ;  /* 0x0000000803087220 */ /* 0x000fc60000400000 */
[----:B------:R-:W-:Y:S01]  /*0960*/  FFMA R2, R5, 1.9251366722983220825e-08, R0 ;  /* 0x32a55e3405027823 */ /* 0x000fe20000000000 */
[----:B------:R-:W-:-:S04]  /*0970*/  FMUL R0, R8, 3 ;  /* 0x4040000008007820 */ /* 0x000fc80000400000 */
[----:B------:R-:W-:-:S04]  /*0980*/  FFMA R9, R9, R0, R2 ;  /* 0x0000000009097223 */ /* 0x000fc80000000002 */
[----:B------:R-:W-:Y:S01]  /*0990*/  FFMA R8, R5, R8, R9 ;  /* 0x0000000805087223 */ /* 0x000fe20000000009 */
[----:B------:R-:W-:-:S03]  /*09a0*/  IMAD.MOV.U32 R5, RZ, RZ, 0x391fcb8e ;  /* 0x391fcb8eff057424 */ /* 0x000fc600078e00ff */
[----:B------:R-:W-:-:S04]  /*09b0*/  FADD R0, R11, R8 ;  /* 0x000000080b007221 */ /* 0x000fc80000000000 */
[----:B------:R-:W-:Y:S01]  /*09c0*/  FMUL R3, R0, 1.3333332538604736328 ;  /* 0x3faaaaaa00037820 */ /* 0x000fe20000400000 */
[----:B------:R-:W-:-:S03]  /*09d0*/  FADD R11, -R11, R0 ;  /* 0x000000000b0b7221 */ /* 0x000fc60000000100 */
[----:B------:R-:W0:Y:S01]  /*09e0*/  FRND R2, R3 ;  /* 0x0000000300027307 */ /* 0x000e220000201000 */
[----:B------:R-:W-:Y:S01]  /*09f0*/  FADD R11, R8, -R11 ;  /* 0x8000000b080b7221 */ /* 0x000fe20000000000 */
[----:B------:R-:W-:Y:S01]  /*0a00*/  FFMA R0, R0, 1.3333332538604736328, -R3 ;  /* 0x3faaaaaa00007823 */ /* 0x000fe20000000803 */
[----:B------:R-:W-:-:S03]  /*0a10*/  FSETP.GT.AND P1, PT, |R3|, 152, PT ;  /* 0x431800000300780b */ /* 0x000fc60003f24200 */
[----:B------:R-:W-:Y:S01]  /*0a20*/  FFMA R11, R11, 1.3333332538604736328, R0 ;  /* 0x3faaaaaa0b0b7823 */ /* 0x000fe20000000000 */
[----:B0-----:R-:W-:Y:S01]  /*0a30*/  FADD R0, R3, -R2 ;  /* 0x8000000203007221 */ /* 0x001fe20000000000 */
[----:B------:R-:W-:-:S03]  /*0a40*/  FSETP.GT.AND P0, PT, R2, RZ, PT ;  /* 0x000000ff0200720b */ /* 0x000fc60003f04000 */
[----:B------:R-:W-:Y:S01]  /*0a50*/  FADD R0, R0, R11 ;  /* 0x0000000b00007221 */ /* 0x000fe20000000000 */
[----:B------:R-:W-:Y:S02]  /*0a60*/  SEL R2, RZ, 0x83000000, P0 ;  /* 0x83000000ff027807 */ /* 0x000fe40000000000 */
[----:B------:R-:W-:Y:S01]  /*0a70*/  FSETP.GEU.AND P0, PT, R3, RZ, PT ;  /* 0x000000ff0300720b */ /* 0x000fe20003f0e000 */
[----:B------:R-:W-:Y:S01]  /*0a80*/  FFMA R5, R0, R5, 0.0013391353422775864601 ;  /* 0x3aaf85ed00057423 */ /* 0x000fe20000000005 */
[----:B------:R-:W-:Y:S02]  /*0a90*/  IADD3 R4, PT, PT, R2, 0x7f000000, RZ ;  /* 0x7f00000002047810 */ /* 0x000fe40007ffe0ff */
[----:B------:R-:W-:Y:S01]  /*0aa0*/  FSEL R50, RZ, +INF , !P0 ;  /* 0x7f800000ff327808 */ /* 0x000fe20004000000 */
[C---:B------:R-:W-:Y:S02]  /*0ab0*/  FFMA R9, R0.reuse, R5, 0.0096188392490148544312 ;  /* 0x3c1d985600097423 */ /* 0x040fe40000000005 */
[----:B------:R-:W0:Y:S02]  /*0ac0*/  F2I.NTZ R5, R3 ;  /* 0x0000000300057305 */ /* 0x000e240000203100 */
[----:B------:R-:W-:-:S04]  /*0ad0*/  FFMA R9, R0, R9, 0.055503588169813156128 ;  /* 0x3d6357bb00097423 */ /* 0x000fc80000000009 */
[----:B------:R-:W-:-:S04]  /*0ae0*/  FFMA R9, R0, R9, 0.24022644758224487305 ;  /* 0x3e75fdec00097423 */ /* 0x000fc80000000009 */
[----:B------:R-:W-:-:S04]  /*0af0*/  FFMA R9, R0, R9, 0.69314718246459960938 ;  /* 0x3f31721800097423 */ /* 0x000fc80000000009 */
[----:B------:R-:W-:Y:S01]  /*0b00*/  FFMA R9, R0, R9, 1 ;  /* 0x3f80000000097423 */ /* 0x000fe20000000009 */
[----:B0-----:R-:W-:-:S03]  /*0b10*/  LEA R5, R5, -R2, 0x17 ;  /* 0x8000000205057211 */ /* 0x001fc600078eb8ff */
[----:B------:R-:W-:-:S04]  /*0b20*/  FMUL R4, R4, R9 ;  /* 0x0000000904047220 */ /* 0x000fc80000400000 */
[----:B------:R-:W-:Y:S01]  /*0b30*/  @!P1 FMUL R50, R5, R4 ;  /* 0x0000000405329220 */ /* 0x000fe20000400000 */
[----:B------:R-:W-:-:S07]  /*0b40*/  @!P2 MOV R50, 0x7fffffff ;  /* 0x7fffffff0032a802 */ /* 0x000fce0000000f00 */
.L_x_3:
[----:B------:R-:W-:Y:S05]  /*0b50*/  BSYNC.RECONVERGENT B0 ;  /* 0x0000000000007941 */ /* 0x000fea0003800200 */
.L_x_2:
[----:B------:R-:W0:Y:S08]  /*0b60*/  LDC.64 R32, c[0x0][0x448] ;  /* 0x00011200ff207b82 */ /* 0x000e300000000a00 */
[----:B------:R-:W1:Y:S08]  /*0b70*/  LDC.64 R30, c[0x0][0x450] ;  /* 0x00011400ff1e7b82 */ /* 0x000e700000000a00 */
[----:B------:R-:W2:Y:S08]  /*0b80*/  LDC.64 R28, c[0x0][0x458] ;  /* 0x00011600ff1c7b82 */ /* 0x000eb00000000a00 */
[----:B------:R-:W3:Y:S01]  /*0b90*/  LDC.64 R26, c[0x0][0x460] ;  /* 0x00011800ff1a7b82 */ /* 0x000ee20000000a00 */
[----:B0-----:R-:W-:-:S05]  /*0ba0*/  IMAD.WIDE R32, R48, 0x4, R32 ;  /* 0x0000000430207825 */ /* 0x001fca00078e0220 */
[----:B------:R-:W-:Y:S02]  /*0bb0*/  STG.E desc[UR6][R32.64], RZ ;  /* 0x000000ff20007986 */ /* 0x000fe4000c101906 */
[----:B------:R-:W0:Y:S01]  /*0bc0*/  LDC.64 R24, c[0x0][0x468] ;  /* 0x00011a00ff187b82 */ /* 0x000e220000000a00 */
[----:B-1----:R-:W-:-:S05]  /*0bd0*/  IMAD.WIDE R30, R48, 0x4, R30 ;  /* 0x00000004301e7825 */ /* 0x002fca00078e021e */
[----:B------:R-:W-:Y:S02]  /*0be0*/  STG.E desc[UR6][R30.64], RZ ;  /* 0x000000ff1e007986 */ /* 0x000fe4000c101906 */
[----:B------:R-:W1:Y:S01]  /*0bf0*/  LDC.64 R22, c[0x0][0x470] ;  /* 0x00011c00ff167b82 */ /* 0x000e620000000a00 */
[----:B--2---:R-:W-:-:S05]  /*0c00*/  IMAD.WIDE R28, R48, 0x4, R28 ;  /* 0x00000004301c7825 */ /* 0x004fca00078e021c */
[----:B------:R-:W-:Y:S02]  /*0c10*/  STG.E desc[UR6][R28.64], RZ ;  /* 0x000000ff1c007986 */ /* 0x000fe4000c101906 */
[----:B------:R-:W2:Y:S01]  /*0c20*/  LDC.64 R2, c[0x0][0x4c8] ;  /* 0x00013200ff027b82 */ /* 0x000ea20000000a00 */
[----:B---3--:R-:W-:-:S05]  /*0c30*/  IMAD.WIDE R26, R48, 0x4, R26 ;  /* 0x00000004301a7825 */ /* 0x008fca00078e021a */
[----:B------:R-:W-:Y:S02]  /*0c40*/  STG.E desc[UR6][R26.64], RZ ;  /* 0x000000ff1a007986 */ /* 0x000fe4000c101906 */
        /* <DEDUP_REMOVED lines=8> */
[----:B------:R2:W-:Y:S02]  /*0cd0*/  STG.E desc[UR6][R2.64], RZ ;  /* 0x000000ff02007986 */ /* 0x0005e4000c101906 */
[----:B------:R-:W4:Y:S01]  /*0ce0*/  LDC.64 R14, c[0x0][0x490] ;  /* 0x00012400ff0e7b82 */ /* 0x000f220000000a00 */
[----:B---3--:R-:W-:-:S05]  /*0cf0*/  IMAD.WIDE R20, R48, 0x4, R20 ;  /* 0x0000000430147825 */ /* 0x008fca00078e0214 */
[----:B------:R3:W-:Y:S02]  /*0d00*/  STG.E desc[UR6][R20.64], RZ ;  /* 0x000000ff14007986 */ /* 0x0007e4000c101906 */
[----:B------:R-:W5:Y:S01]  /*0d10*/  LDC.64 R12, c[0x0][0x498] ;  /* 0x00012600ff0c7b82 */ /* 0x000f620000000a00 */
[----:B0-----:R-:W-:-:S05]  /*0d20*/  IMAD.WIDE R18, R48, 0x4, R18 ;  /* 0x0000000430127825 */ /* 0x001fca00078e0212 */
[----:B------:R3:W-:Y:S02]  /*0d30*/  STG.E desc[UR6][R18.64], RZ ;  /* 0x000000ff12007986 */ /* 0x0007e4000c101906 */
[----:B------:R-:W0:Y:S01]  /*0d40*/  LDC.64 R10, c[0x0][0x4a0] ;  /* 0x00012800ff0a7b82 */ /* 0x000e220000000a00 */
[----:B-1----:R-:W-:-:S05]  /*0d50*/  IMAD.WIDE R16, R48, 0x4, R16 ;  /* 0x0000000430107825 */ /* 0x002fca00078e0210 */
[----:B------:R3:W-:Y:S02]  /*0d60*/  STG.E desc[UR6][R16.64], RZ ;  /* 0x000000ff10007986 */ /* 0x0007e4000c101906 */
[----:B------:R-:W1:Y:S01]  /*0d70*/  LDC.64 R8, c[0x0][0x4b8] ;  /* 0x00012e00ff087b82 */ /* 0x000e620000000a00 */
[----:B----4-:R-:W-:-:S05]  /*0d80*/  IMAD.WIDE R14, R48, 0x4, R14 ;  /* 0x00000004300e7825 */ /* 0x010fca00078e020e */
[----:B------:R3:W-:Y:S01]  /*0d90*/  STG.E desc[UR6][R14.64], RZ ;  /* 0x000000ff0e007986 */ /* 0x0007e2000c101906 */
[----:B-----5:R-:W-:-:S05]  /*0da0*/  IMAD.WIDE R12, R48, 0x4, R12 ;  /* 0x00000004300c7825 */ /* 0x020fca00078e020c */
[----:B------:R3:W-:Y:S01]  /*0db0*/  STG.E desc[UR6][R12.64], RZ ;  /* 0x000000ff0c007986 */ /* 0x0007e2000c101906 */
[----:B0-----:R-:W-:-:S05]  /*0dc0*/  IMAD.WIDE R10, R48, 0x4, R10 ;  /* 0x00000004300a7825 */ /* 0x001fca00078e020a */
[----:B------:R3:W-:Y:S01]  /*0dd0*/  STG.E desc[UR6][R10.64], RZ ;  /* 0x000000ff0a007986 */ /* 0x0007e2000c101906 */
[----:B-1----:R-:W-:-:S05]  /*0de0*/  IMAD.WIDE R8, R48, 0x4, R8 ;  /* 0x0000000430087825 */ /* 0x002fca00078e0208 */
[----:B------:R-:W4:Y:S01]  /*0df0*/  LDG.E R4, desc[UR6][R8.64] ;  /* 0x0000000608047981 */ /* 0x000f22000c1e1900 */
[----:B------:R-:W-:Y:S01]  /*0e00*/  BSSY.RECONVERGENT B1, `(.L_x_4) ;  /* 0x0000154000017945 */ /* 0x000fe20003800200 */
[----:B------:R-:W-:Y:S01]  /*0e10*/  HFMA2 R0, -RZ, RZ, 0, 0 ;  /* 0x00000000ff007431 */ /* 0x000fe200000001ff */
[----:B------:R-:W-:Y:S01]  /*0e20*/  PLOP3.LUT P2, PT, PT, PT, PT, 0x8, 0x80 ;  /* 0x000000000080781c */ /* 0x000fe20003f4e170 */
[----:B------:R-:W-:Y:S01]  /*0e30*/  HFMA2 R63, -RZ, RZ, 0, 0 ;  /* 0x00000000ff3f7431 */ /* 0x000fe200000001ff */
[----:B--2---:R-:W-:Y:S02]  /*0e40*/  CS2R R2, SRZ ;  /* 0x0000000000027805 */ /* 0x004fe4000001ff00 */
[----:B------:R-:W-:Y:S02]  /*0e50*/  CS2R R56, SRZ ;  /* 0x0000000000387805 */ /* 0x000fe4000001ff00 */
[----:B------:R-:W-:Y:S02]  /*0e60*/  CS2R R54, SRZ ;  /* 0x0000000000367805 */ /* 0x000fe4000001ff00 */
[----:B------:R-:W-:-:S02]  /*0e70*/  MOV R49, RZ ;  /* 0x000000ff00317202 */ /* 0x000fc40000000f00 */
[----:B------:R-:W-:Y:S01]  /*0e80*/  CS2R R58, SRZ ;  /* 0x00000000003a7805 */ /* 0x000fe2000001ff00 */
[----:B------:R-:W-:Y:S01]  /*0e90*/  IMAD.MOV.U32 R61, RZ, RZ, RZ ;  /* 0x000000ffff3d7224 */ /* 0x000fe200078e00ff */
[----:B----4-:R-:W-:-:S13]  /*0ea0*/  ISETP.GE.AND P0, PT, R4, 0x1, PT ;  /* 0x000000010400780c */ /* 0x010fda0003f06270 */
[----:B---3--:R-:W-:Y:S05]  /*0eb0*/  @!P0 BRA `(.L_x_5) ;  /* 0x0000001400208947 */ /* 0x008fea0003800000 */
[----:B------:R-:W-:Y:S01]  /*0ec0*/  BSSY.RECONVERGENT B0, `(.L_x_6) ;  /* 0x0000145000007945 */ /* 0x000fe20003800200 */
[----:B------:R-:W-:Y:S02]  /*0ed0*/  MOV R63, RZ ;  /* 0x000000ff003f7202 */ /* 0x000fe40000000f00 */
[----:B------:R-:W-:Y:S02]  /*0ee0*/  CS2R R58, SRZ ;  /* 0x00000000003a7805 */ /* 0x000fe4000001ff00 */
[----:B------:R-:W-:Y:S02]  /*0ef0*/  MOV R51, RZ ;  /* 0x000000ff00337202 */ /* 0x000fe40000000f00 */
[----:B------:R-:W-:Y:S02]  /*0f00*/  CS2R R56, SRZ ;  /* 0x0000000000387805 */ /* 0x000fe4000001ff00 */
[----:B------:R-:W-:Y:S02]  /*0f10*/  MOV R61, RZ ;  /* 0x000000ff003d7202 */ /* 0x000fe40000000f00 */
[----:B------:R-:W-:-:S02]  /*0f20*/  CS2R R54, SRZ ;  /* 0x0000000000367805 */ /* 0x000fc4000001ff00 */
[----:B------:R-:W-:Y:S02]  /*0f30*/  CS2R R52, SRZ ;  /* 0x0000000000347805 */ /* 0x000fe4000001ff00 */
[----:B------:R-:W-:Y:S01]  /*0f40*/  MOV R49, RZ ;  /* 0x000000ff00317202 */ /* 0x000fe20000000f00 */
[----:B------:R-:W-:Y:S01]  /*0f50*/  IMAD.MOV.U32 R0, RZ, RZ, RZ ;  /* 0x000000ffff007224 */ /* 0x000fe200078e00ff */
[----:B------:R-:W-:-:S07]  /*0f60*/  CS2R R2, SRZ ;  /* 0x0000000000027805 */ /* 0x000fce000001ff00 */
.L_x_41:
[----:B------:R-:W0:Y:S01]  /*0f70*/  LDC.64 R46, c[0x0][0x3c8] ;  /* 0x0000f200ff2e7b82 */ /* 0x000e220000000a00 */
[----:B------:R-:W-:-:S07]  /*0f80*/  IMAD R5, R51, UR10, R48 ;  /* 0x0000000a33057c24 */ /* 0x000fce000f8e0230 */
[----:B------:R-:W1:Y:S08]  /*0f90*/  LDC.64 R42, c[0x0][0x3a0] ;  /* 0x0000e800ff2a7b82 */ /* 0x000e700000000a00 */
[----:B------:R-:W2:Y:S08]  /*0fa0*/  LDC.64 R40, c[0x0][0x3a8] ;  /* 0x0000ea00ff287b82 */ /* 0x000eb00000000a00 */
[----:B------:R-:W3:Y:S01]  /*0fb0*/  LDC.64 R44, c[0x0][0x398] ;  /* 0x0000e600ff2c7b82 */ /* 0x000ee20000000a00 */
[----:B0-----:R-:W-:-:S05]  /*0fc0*/  IMAD.WIDE R46, R5, 0x4, R46 ;  /* 0x00000004052e7825 */ /* 0x001fca00078e022e */
[----:B------:R-:W4:Y:S01]  /*0fd0*/  LDG.E R4, desc[UR6][R46.64] ;  /* 0x000000062e047981 */ /* 0x000f22000c1e1900 */
[C---:B-1----:R-:W-:Y:S01]  /*0fe0*/  IMAD.WIDE R42, R5.reuse, 0x4, R42 ;  /* 0x00000004052a7825 */ /* 0x042fe200078e022a */
[----:B------:R-:W0:Y:S04]  /*0ff0*/  LDC.64 R38, c[0x0][0x3b0] ;  /* 0x0000ec00ff267b82 */ /* 0x000e280000000a00 */
[----:B------:R-:W5:Y:S01]  /*1000*/  LDG.E R65, desc[UR6][R42.64] ;  /* 0x000000062a417981 */ /* 0x000f62000c1e1900 */
[----:B--2---:R-:W-:-:S03]  /*1010*/  IMAD.WIDE R40, R5, 0x4, R40 ;  /* 0x0000000405287825 */ /* 0x004fc600078e0228 */
[----:B------:R-:W1:Y:S02]  /*1020*/  LDC.64 R36, c[0x0][0x3b8] ;  /* 0x0000ee00ff247b82 */ /* 0x000e640000000a00 */
[----:B------:R-:W2:Y:S01]  /*1030*/  LDG.E R67, desc[UR6][R40.64] ;  /* 0x0000000628437981 */ /* 0x000ea2000c1e1900 */
[----:B---3--:R-:W-:-:S05]  /*1040*/  IMAD.WIDE R44, R5, 0x4, R44 ;  /* 0x00000004052c7825 */ /* 0x008fca00078e022c */
[----:B------:R-:W3:Y:S01]  /*1050*/  LDC.64 R34, c[0x0][0x3c0] ;  /* 0x0000f000ff227b82 */ /* 0x000ee20000000a00 */
[----:B------:R-:W2:Y:S01]  /*1060*/  LDG.E R60, desc[UR6][R44.64] ;  /* 0x000000062c3c7981 */ /* 0x000ea2000c1e1900 */
[----:B------:R-:W-:Y:S01]  /*1070*/  BSSY.RECONVERGENT B4, `(.L_x_7) ;  /* 0x0000079000047945 */ /* 0x000fe20003800200 */
[----:B0-----:R-:W-:-:S04]  /*1080*/  IMAD.WIDE R38, R5, 0x4, R38 ;  /* 0x0000000405267825 */ /* 0x001fc800078e0226 */
[----:B-1----:R-:W-:-:S04]  /*1090*/  IMAD.WIDE R36, R5, 0x4, R36 ;  /* 0x0000000405247825 */ /* 0x002fc800078e0224 */
[----:B---3--:R-:W-:Y:S01]  /*10a0*/  IMAD.WIDE R34, R5, 0x4, R34 ;  /* 0x0000000405227825 */ /* 0x008fe200078e0222 */
[----:B----4-:R-:W-:-:S03]  /*10b0*/  ISETP.GE.AND P0, PT, R4, 0x1, PT ;  /* 0x000000010400780c */ /* 0x010fc60003f06270 */
[----:B-----5:R-:W-:Y:S01]  /*10c0*/  FADD R2, |R65|, R2 ;  /* 0x0000000241027221 */ /* 0x020fe20000000200 */
[----:B--2---:R-:W-:Y:S01]  /*10d0*/  FADD R0, |R67|, R0 ;  /* 0x0000000043007221 */ /* 0x004fe20000000200 */
[----:B------:R-:W-:-:S08]  /*10e0*/  FADD R3, |R60|, R3 ;  /* 0x000000033c037221 */ /* 0x000fd00000000200 */
[----:B------:R-:W-:Y:S05]  /*10f0*/  @!P0 BRA `(.L_x_8) ;  /* 0x0000000400c08947 */ /* 0x000fea0003800000 */
[----:B------:R-:W2:Y:S01]  /*1100*/  LDG.E R5, desc[UR6][R38.64] ;  /* 0x0000000626057981 */ /* 0x000ea2000c1e1900 */
[----:B------:R-:W-:Y:S01]  /*1110*/  I2FP.F32.S32 R67, R53 ;  /* 0x0000003500437245 */ /* 0x000fe20000201400 */
[----:B------:R-:W-:Y:S01]  /*1120*/  BSSY.RECONVERGENT B5, `(.L_x_9) ;  /* 0x0000010000057945 */ /* 0x000fe20003800200 */
[----:B------:R-:W-:-:S04]  /*1130*/  IADD3 R53, PT, PT, R53, 0x1, RZ ;  /* 0x0000000135357810 */ /* 0x000fc80007ffe0ff */
[----:B------:R-:W-:-:S04]  /*1140*/  I2FP.F32.S32 R65, R53 ;  /* 0x0000003500417245 */ /* 0x000fc80000201400 */
[----:B------:R-:W0:Y:S02]  /*1150*/  MUFU.RCP R62, R65 ;  /* 0x00000041003e7308 */ /* 0x000e240000001000 */
[----:B0-----:R-:W-:-:S04]  /*1160*/  FFMA R69, -R65, R62, 1 ;  /* 0x3f80000041457423 */ /* 0x001fc8000000013e */
[----:B------:R-:W-:Y:S01]  /*1170*/  FFMA R69, R62, R69, R62 ;  /* 0x000000453e457223 */ /* 0x000fe2000000003e */
[----:B--2---:R-:W-:-:S04]  /*1180*/  FFMA R4, R54, R67, R5 ;  /* 0x0000004336047223 */ /* 0x004fc80000000005 */
[----:B------:R-:W0:Y:S01]  /*1190*/  FCHK P0, R4, R65 ;  /* 0x0000004104007302 */ /* 0x000e220000000000 */
[----:B------:R-:W-:-:S04]  /*11a0*/  FFMA R54, R4, R69, RZ ;  /* 0x0000004504367223 */ /* 0x000fc800000000ff */
[----:B------:R-:W-:-:S04]  /*11b0*/  FFMA R5, -R65, R54, R4 ;  /* 0x0000003641057223 */ /* 0x000fc80000000104 */
[----:B------:R-:W-:Y:S01]  /*11c0*/  FFMA R54, R69, R5, R54 ;  /* 0x0000000545367223 */ /* 0x000fe20000000036 */
[----:B0-----:R-:W-:Y:S06]  /*11d0*/  @!P0 BRA `(.L_x_10) ;  /* 0x0000000000108947 */ /* 0x001fec0003800000 */
[----:B------:R-:W-:Y:S02]  /*11e0*/  MOV R5, R65 ;  /* 0x0000004100057202 */ /* 0x000fe40000000f00 */
[----:B------:R-:W-:-:S07]  /*11f0*/  MOV R64, 0x1210 ;  /* 0x0000121000407802 */ /* 0x000fce0000000f00 */
[----:B------:R-:W-:Y:S05]  /*1200*/  CALL.REL.NOINC `($__internal_1_$__cuda_sm3x_div_rn_noftz_f32_slowpath) ;  /* 0x0000001c00a07944 */ /* 0x000fea0003c00000 */
[----:B------:R-:W-:-:S07]  /*1210*/  MOV R54, R69 ;  /* 0x0000004500367202 */ /* 0x000fce0000000f00 */
.L_x_10:
[----:B------:R-:W-:Y:S05]  /*1220*/  BSYNC.RECONVERGENT B5 ;  /* 0x0000000000057941 */ /* 0x000fea0003800200 */
.L_x_9:
[----:B------:R-:W2:Y:S01]  /*1230*/  LDG.E R5, desc[UR6][R36.64] ;  /* 0x0000000624057981 */ /* 0x000ea2000c1e1900 */
[----:B------:R-:W0:Y:S01]  /*1240*/  MUFU.RCP R4, R65 ;  /* 0x0000004100047308 */ /* 0x000e220000001000 */
[----:B------:R-:W-:Y:S01]  /*1250*/  BSSY.RECONVERGENT B5, `(.L_x_11) ;  /* 0x000000e000057945 */ /* 0x000fe20003800200 */
        /* <DEDUP_REMOVED lines=9> */
[----:B------:R-:W-:Y:S02]  /*12f0*/  MOV R5, R65 ;  /* 0x0000004100057202 */ /* 0x000fe40000000f00 */
[----:B------:R-:W-:-:S07]  /*1300*/  MOV R64, 0x1320 ;  /* 0x0000132000407802 */ /* 0x000fce0000000f00 */
[----:B------:R-:W-:Y:S05]  /*1310*/  CALL.REL.NOINC `($__internal_1_$__cuda_sm3x_div_rn_noftz_f32_slowpath) ;  /* 0x0000001c005c7944 */ /* 0x000fea0003c00000 */
[----:B------:R-:W-:-:S07]  /*1320*/  IMAD.MOV.U32 R56, RZ, RZ, R69 ;  /* 0x000000ffff387224 */ /* 0x000fce00078e0045 */
.L_x_12:
[----:B------:R-:W-:Y:S05]  /*1330*/  BSYNC.RECONVERGENT B5 ;  /* 0x0000000000057941 */ /* 0x000fea0003800200 */
.L_x_11:
        /* <DEDUP_REMOVED lines=15> */
[----:B------:R-:W-:-:S07]  /*1430*/  MOV R58, R69 ;  /* 0x00000045003a7202 */ /* 0x000fce0000000f00 */
.L_x_14:
[----:B------:R-:W-:Y:S05]  /*1440*/  BSYNC.RECONVERGENT B5 ;  /* 0x0000000000057941 */ /* 0x000fea0003800200 */
.L_x_13:
        /* <DEDUP_REMOVED lines=16> */
.L_x_16:
[----:B------:R-:W-:Y:S05]  /*1550*/  BSYNC.RECONVERGENT B5 ;  /* 0x0000000000057941 */ /* 0x000fea0003800200 */
.L_x_15:
[----:B------:R-:W-:-:S05]  /*1560*/  FADD R5, R68, R5 ;  /* 0x0000000544057221 */ /* 0x000fca0000000000 */
[----:B------:R0:W-:Y:S04]  /*1570*/  STG.E desc[UR6][R32.64], R5 ;  /* 0x0000000520007986 */ /* 0x0001e8000c101906 */
[----:B------:R-:W2:Y:S04]  /*1580*/  LDG.E R4, desc[UR6][R42.64] ;  /* 0x000000062a047981 */ /* 0x000ea8000c1e1900 */
[----:B------:R-:W2:Y:S01]  /*1590*/  LDG.E R60, desc[UR6][R30.64] ;  /* 0x000000061e3c7981 */ /* 0x000ea2000c1e1900 */
[----:B------:R-:W1:Y:S01]  /*15a0*/  MUFU.RCP R62, R65 ;  /* 0x00000041003e7308 */ /* 0x000e620000001000 */
[----:B------:R-:W-:Y:S01]  /*15b0*/  BSSY.RECONVERGENT B5, `(.L_x_17) ;  /* 0x000000d000057945 */ /* 0x000fe20003800200 */
[----:B-1----:R-:W-:Y:S01]  /*15c0*/  FFMA R69, -R65, R62, 1 ;  /* 0x3f80000041457423 */ /* 0x002fe2000000013e */
[----:B--2---:R-:W-:-:S03]  /*15d0*/  FFMA R64, R67, R60, R4 ;  /* 0x0000003c43407223 */ /* 0x004fc60000000004 */
[----:B------:R-:W-:Y:S02]  /*15e0*/  FFMA R4, R62, R69, R62 ;  /* 0x000000453e047223 */ /* 0x000fe4000000003e */
[----:B------:R-:W1:Y:S02]  /*15f0*/  FCHK P0, R64, R65 ;  /* 0x0000004140007302 */ /* 0x000e640000000000 */
[----:B------:R-:W-:-:S04]  /*1600*/  FFMA R62, R4, R64, RZ ;  /* 0x00000040043e7223 */ /* 0x000fc800000000ff */
[----:B------:R-:W-:-:S04]  /*1610*/  FFMA R69, -R65, R62, R64 ;  /* 0x0000003e41457223 */ /* 0x000fc80000000140 */
[----:B------:R-:W-:Y:S01]  /*1620*/  FFMA R69, R4, R69, R62 ;  /* 0x0000004504457223 */ /* 0x000fe2000000003e */
[----:B01----:R-:W-:Y:S06]  /*1630*/  @!P0 BRA `(.L_x_18) ;  /* 0x0000000000108947 */ /* 0x003fec0003800000 */
[----:B------:R-:W-:Y:S02]  /*1640*/  MOV R4, R64 ;  /* 0x0000004000047202 */ /* 0x000fe40000000f00 */
[----:B------:R-:W-:Y:S02]  /*1650*/  MOV R5, R65 ;  /* 0x0000004100057202 */ /* 0x000fe40000000f00 */
[----:B------:R-:W-:-:S07]  /*1660*/  MOV R64, 0x1680 ;  /* 0x0000168000407802 */ /* 0x000fce0000000f00 */
[----:B------:R-:W-:Y:S05]  /*1670*/  CALL.REL.NOINC `($__internal_1_$__cuda_sm3x_div_rn_noftz_f32_slowpath) ;  /* 0x0000001800847944 */ /* 0x000fea0003c00000 */
.L_x_18:
[----:B------:R-:W-:Y:S05]  /*1680*/  BSYNC.RECONVERGENT B5 ;  /* 0x0000000000057941 */ /* 0x000fea0003800200 */
.L_x_17:
        /* <DEDUP_REMOVED lines=18> */
[----:B------:R-:W-:-:S07]  /*17b0*/  MOV R5, R69 ;  /* 0x0000004500057202 */ /* 0x000fce0000000f00 */
.L_x_20:
[----:B------:R-:W-:Y:S05]  /*17c0*/  BSYNC.RECONVERGENT B5 ;  /* 0x0000000000057941 */ /* 0x000fea0003800200 */
.L_x_19:
[----:B------:R-:W-:-:S05]  /*17d0*/  FADD R5, R60, R5 ;  /* 0x000000053c057221 */ /* 0x000fca0000000000 */
[----:B------:R0:W-:Y:S04]  /*17e0*/  STG.E desc[UR6][R28.64], R5 ;  /* 0x000000051c007986 */ /* 0x0001e8000c101906 */
[----:B------:R0:W5:Y:S02]  /*17f0*/  LDG.E R4, desc[UR6][R46.64] ;  /* 0x000000062e047981 */ /* 0x000164000c1e1900 */
.L_x_8:
[----:B------:R-:W-:Y:S05]  /*1800*/  BSYNC.RECONVERGENT B4 ;  /* 0x0000000000047941 */ /* 0x000fea0003800200 */
.L_x_7:
[----:B-----5:R-:W-:Y:S01]  /*1810*/  ISETP.GT.AND P0, PT, R4, -0x1, PT ;  /* 0xffffffff0400780c */ /* 0x020fe20003f04270 */
[----:B------:R-:W-:-:S12]  /*1820*/  BSSY.RECONVERGENT B4, `(.L_x_21) ;  /* 0x0000076000047945 */ /* 0x000fd80003800200 */
[----:B------:R-:W-:Y:S05]  /*1830*/  @P0 BRA `(.L_x_22) ;  /* 0x0000000400d00947 */ /* 0x000fea0003800000 */
[----:B------:R-:W2:Y:S01]  /*1840*/  LDG.E R4, desc[UR6][R38.64] ;  /* 0x0000000626047981 */ /* 0x000ea2000c1e1900 */
[----:B0-----:R-:W-:Y:S01]  /*1850*/  I2FP.F32.S32 R46, R52 ;  /* 0x00000034002e7245 */ /* 0x001fe20000201400 */
[----:B------:R-:W-:Y:S01]  /*1860*/  VIADD R52, R52, 0x1 ;  /* 0x0000000134347836 */ /* 0x000fe20000000000 */
[----:B------:R-:W-:Y:S04]  /*1870*/  BSSY.RECONVERGENT B5, `(.L_x_23) ;  /* 0x000000f000057945 */ /* 0x000fe80003800200 */
        /* <DEDUP_REMOVED lines=14> */
.L_x_24:
[----:B------:R-:W-:Y:S05]  /*1960*/  BSYNC.RECONVERGENT B5 ;  /* 0x0000000000057941 */ /* 0x000fea0003800200 */
.L_x_23:
[----:B------:R-:W2:Y:S01]  /*1970*/  LDG.E R4, desc[UR6][R36.64] ;  /* 0x0000000624047981 */ /* 0x000ea2000c1e1900 */
[----:B------:R-:W0:Y:S01]  /*1980*/  MUFU.RCP R60, R47 ;  /* 0x0000002f003c7308 */ /* 0x000e220000001000 */
[----:B------:R-:W-:Y:S01]  /*1990*/  BSSY.RECONVERGENT B5, `(.L_x_25) ;  /* 0x000000e000057945 */ /* 0x000fe20003800200 */
[----:B0-----:R-:W-:Y:S01]  /*19a0*/  FFMA R5, -R47, R60, 1 ;  /* 0x3f8000002f057423 */ /* 0x001fe2000000013c */
[----:B--2---:R-:W-:-:S03]  /*19b0*/  FFMA R62, R61, R46, R4 ;  /* 0x0000002e3d3e7223 */ /* 0x004fc60000000004 */
[----:B------:R-:W-:Y:S02]  /*19c0*/  FFMA R4, R60, R5, R60 ;  /* 0x000000053c047223 */ /* 0x000fe4000000003c */
[----:B------:R-:W0:Y:S02]  /*19d0*/  FCHK P0, R62, R47 ;  /* 0x0000002f3e007302 */ /* 0x000e240000000000 */
        /* <DEDUP_REMOVED lines=9> */
.L_x_26:
[----:B------:R-:W-:Y:S05]  /*1a70*/  BSYNC.RECONVERGENT B5 ;  /* 0x0000000000057941 */ /* 0x000fea0003800200 */
.L_x_25:
        /* <DEDUP_REMOVED lines=11> */
[----:B------:R-:W-:Y:S01]  /*1b30*/  IMAD.MOV.U32 R4, RZ, RZ, R62 ;  /* 0x000000ffff047224 */ /* 0x000fe200078e003e */
[----:B------:R-:W-:Y:S02]  /*1b40*/  MOV R5, R47 ;  /* 0x0000002f00057202 */ /* 0x000fe40000000f00 */
[----:B------:R-:W-:-:S07]  /*1b50*/  MOV R64, 0x1b70 ;  /* 0x00001b7000407802 */ /* 0x000fce0000000f00 */
[----:B------:R-:W-:Y:S05]  /*1b60*/  CALL.REL.NOINC `($__internal_1_$__cuda_sm3x_div_rn_noftz_f32_slowpath) ;  /* 0x0000001400487944 */ /* 0x000fea0003c00000 */
[----:B------:R-:W-:-:S07]  /*1b70*/  MOV R63, R69 ;  /* 0x00000045003f7202 */ /* 0x000fce0000000f00 */
.L_x_28:
[----:B------:R-:W-:Y:S05]  /*1b80*/  BSYNC.RECONVERGENT B5 ;  /* 0x0000000000057941 */ /* 0x000fea0003800200 */
.L_x_27:
[----:B------:R-:W2:Y:S04]  /*1b90*/  LDG.E R45, desc[UR6][R44.64] ;  /* 0x000000062c2d7981 */ /* 0x000ea8000c1e1900 */
        /* <DEDUP_REMOVED lines=16> */
.L_x_30:
[----:B------:R-:W-:Y:S05]  /*1ca0*/  BSYNC.RECONVERGENT B5 ;  /* 0x0000000000057941 */ /* 0x000fea0003800200 */
.L_x_29:
[----:B------:R-:W2:Y:S01]  /*1cb0*/  LDG.E R5, desc[UR6][R26.64] ;  /* 0x000000061a057981 */ /* 0x000ea2000c1e1900 */
[----:B------:R-:W0:Y:S01]  /*1cc0*/  MUFU.RCP R44, R47 ;  /* 0x0000002f002c7308 */ /* 0x000e220000001000 */
[----:B--2---:R-:W-:-:S05]  /*1cd0*/  FADD R5, R5, R4 ;  /* 0x0000000405057221 */ /* 0x004fca0000000000 */
[----:B------:R1:W-:Y:S04]  /*1ce0*/  STG.E desc[UR6][R26.64], R5 ;  /* 0x000000051a007986 */ /* 0x0003e8000c101906 */
[----:B------:R-:W2:Y:S04]  /*1cf0*/  LDG.E R43, desc[UR6][R42.64] ;  /* 0x000000062a2b7981 */ /* 0x000ea8000c1e1900 */
[----:B------:R-:W2:Y:S01]  /*1d00*/  LDG.E R4, desc[UR6][R30.64] ;  /* 0x000000061e047981 */ /* 0x000ea2000c1e1900 */
[----:B0-----:R-:W-:Y:S01]  /*1d10*/  FFMA R45, -R47, R44, 1 ;  /* 0x3f8000002f2d7423 */ /* 0x001fe2000000012c */
[----:B------:R-:W-:Y:S01]  /*1d20*/  BSSY.RECONVERGENT B5, `(.L_x_31) ;  /* 0x000000d000057945 */ /* 0x000fe20003800200 */
[----:B--2---:R-:W-:-:S02]  /*1d30*/  FFMA R60, R46, R4, R43 ;  /* 0x000000042e3c7223 */ /* 0x004fc4000000002b */
[----:B------:R-:W-:Y:S02]  /*1d40*/  FFMA R4, R44, R45, R44 ;  /* 0x0000002d2c047223 */ /* 0x000fe4000000002c */
[----:B------:R-:W0:Y:S02]  /*1d50*/  FCHK P0, R60, R47 ;  /* 0x0000002f3c007302 */ /* 0x000e240000000000 */
[----:B------:R-:W-:-:S04]  /*1d60*/  FFMA R44, R4, R60, RZ ;  /* 0x0000003c042c7223 */ /* 0x000fc800000000ff */
[----:B------:R-:W-:-:S04]  /*1d70*/  FFMA R45, -R47, R44, R60 ;  /* 0x0000002c2f2d7223 */ /* 0x000fc8000000013c */
[----:B------:R-:W-:Y:S01]  /*1d80*/  FFMA R4, R4, R45, R44 ;  /* 0x0000002d04047223 */ /* 0x000fe2000000002c */
[----:B01----:R-:W-:Y:S06]  /*1d90*/  @!P0 BRA `(.L_x_32) ;  /* 0x0000000000148947 */ /* 0x003fec0003800000 */
[----:B------:R-:W-:Y:S01]  /*1da0*/  IMAD.MOV.U32 R4, RZ, RZ, R60 ;  /* 0x000000ffff047224 */ /* 0x000fe200078e003c */
[----:B------:R-:W-:Y:S02]  /*1db0*/  MOV R5, R47 ;  /* 0x0000002f00057202 */ /* 0x000fe40000000f00 */
[----:B------:R-:W-:-:S07]  /*1dc0*/  MOV R64, 0x1de0 ;  /* 0x00001de000407802 */ /* 0x000fce0000000f00 */
[----:B------:R-:W-:Y:S05]  /*1dd0*/  CALL.REL.NOINC `($__internal_1_$__cuda_sm3x_div_rn_noftz_f32_slowpath) ;  /* 0x0000001000ac7944 */ /* 0x000fea0003c00000 */
[----:B------:R-:W-:-:S07]  /*1de0*/  MOV R4, R69 ;  /* 0x0000004500047202 */ /* 0x000fce0000000f00 */
.L_x_32:
[----:B------:R-:W-:Y:S05]  /*1df0*/  BSYNC.RECONVERGENT B5 ;  /* 0x0000000000057941 */ /* 0x000fea0003800200 */
.L_x_31:
        /* <DEDUP_REMOVED lines=20> */
.L_x_34:
[----:B------:R-:W-:Y:S05]  /*1f40*/  BSYNC.RECONVERGENT B5 ;  /* 0x0000000000057941 */ /* 0x000fea0003800200 */
.L_x_33:
[----:B------:R-:W2:Y:S02]  /*1f50*/  LDG.E R5, desc[UR6][R22.64] ;  /* 0x0000000616057981 */ /* 0x000ea4000c1e1900 */
[----:B--2---:R-:W-:-:S05]  /*1f60*/  FADD R5, R5, R4 ;  /* 0x0000000405057221 */ /* 0x004fca0000000000 */
[----:B------:R1:W-:Y:S02]  /*1f70*/  STG.E desc[UR6][R22.64], R5 ;  /* 0x0000000516007986 */ /* 0x0003e4000c101906 */
.L_x_22:
[----:B------:R-:W-:Y:S05]  /*1f80*/  BSYNC.RECONVERGENT B4 ;  /* 0x0000000000047941 */ /* 0x000fea0003800200 */
.L_x_21:
[----:B------:R-:W2:Y:S01]  /*1f90*/  LDG.E R39, desc[UR6][R38.64] ;  /* 0x0000000626277981 */ /* 0x000ea2000c1e1900 */
[----:B------:R-:W-:Y:S01]  /*1fa0*/  I2FP.F32.U32 R40, R51 ;  /* 0x0000003300287245 */ /* 0x000fe20000201000 */
[----:B------:R-:W-:Y:S01]  /*1fb0*/  VIADD R51, R51, 0x1 ;  /* 0x0000000133337836 */ /* 0x000fe20000000000 */
[----:B------:R-:W-:Y:S04]  /*1fc0*/  BSSY.RECONVERGENT B4, `(.L_x_35) ;  /* 0x000000f000047945 */ /* 0x000fe80003800200 */
[----:B------:R-:W-:-:S04]  /*1fd0*/  I2FP.F32.U32 R41, R51 ;  /* 0x0000003300297245 */ /* 0x000fc80000201000 */
[----:B------:R-:W0:Y:S02]  /*1fe0*/  MUFU.RCP R42, R41 ;  /* 0x00000029002a7308 */ /* 0x000e240000001000 */
[----:B01----:R-:W-:-:S04]  /*1ff0*/  FFMA R5, -R41, R42, 1 ;  /* 0x3f80000029057423 */ /* 0x003fc8000000012a */
        /* <DEDUP_REMOVED lines=11> */
.L_x_36:
[----:B------:R-:W-:Y:S05]  /*20b0*/  BSYNC.RECONVERGENT B4 ;  /* 0x0000000000047941 */ /* 0x000fea0003800200 */
.L_x_35:
        /* <DEDUP_REMOVED lines=16> */
.L_x_38:
[----:B------:R-:W-:Y:S05]  /*21c0*/  BSYNC.RECONVERGENT B4 ;  /* 0x0000000000047941 */ /* 0x000fea0003800200 */
.L_x_37:
        /* <DEDUP_REMOVED lines=11> */
[----:B------:R-:W-:Y:S01]  /*2280*/  MOV R4, R40 ;  /* 0x0000002800047202 */ /* 0x000fe20000000f00 */
[----:B------:R-:W-:Y:S01]  /*2290*/  IMAD.MOV.U32 R5, RZ, RZ, R41 ;  /* 0x000000ffff057224 */ /* 0x000fe200078e0029 */
[----:B------:R-:W-:-:S07]  /*22a0*/  MOV R64, 0x22c0 ;  /* 0x000022c000407802 */ /* 0x000fce0000000f00 */
[----:B------:R-:W-:Y:S05]  /*22b0*/  CALL.REL.NOINC `($__internal_1_$__cuda_sm3x_div_rn_noftz_f32_slowpath) ;  /* 0x0000000c00747944 */ /* 0x000fea0003c00000 */
[----:B------:R-:W-:-:S07]  /*22c0*/  MOV R49, R69 ;  /* 0x0000004500317202 */ /* 0x000fce0000000f00 */
.L_x_40:
[----:B------:R-:W-:Y:S05]  /*22d0*/  BSYNC.RECONVERGENT B4 ;  /* 0x0000000000047941 */ /* 0x000fea0003800200 */
.L_x_39:
[----:B------:R-:W2:Y:S02]  /*22e0*/  LDG.E R4, desc[UR6][R8.64] ;  /* 0x0000000608047981 */ /* 0x000ea4000c1e1900 */
[----:B--2---:R-:W-:-:S13]  /*22f0*/  ISETP.GE.AND P0, PT, R51, R4, PT ;  /* 0x000000043300720c */ /* 0x004fda0003f06270 */
[----:B------:R-:W-:Y:S05]  /*2300*/  @!P0 BRA `(.L_x_41) ;  /* 0xffffffec00188947 */ /* 0x000fea000383ffff */
[----:B------:R-:W-:Y:S05]  /*2310*/  BSYNC.RECONVERGENT B0 ;  /* 0x0000000000007941 */ /* 0x000fea0003800200 */
.L_x_6:
[----:B------:R-:W-:-:S04]  /*2320*/  VIMNMX R52, PT, PT, R52, R53, PT ;  /* 0x0000003534347248 */ /* 0x000fc80003fe0100 */
[----:B------:R-:W-:-:S13]  /*2330*/  ISETP.GT.AND P2, PT, R52, RZ, PT ;  /* 0x000000ff3400720c */ /* 0x000fda0003f44270 */
.L_x_5:
[----:B------:R-:W-:Y:S05]  /*2340*/  BSYNC.RECONVERGENT B1 ;  /* 0x0000000000017941 */ /* 0x000fea0003800200 */
.L_x_4:
[----:B------:R-:W-:Y:S01]  /*2350*/  ISETP.GE.AND P0, PT, R4, 0x1, PT ;  /* 0x000000010400780c */ /* 0x000fe20003f06270 */
[----:B------:R-:W-:-:S12]  /*2360*/  BSSY.RECONVERGENT B0, `(.L_x_42) ;  /* 0x0000033000007945 */ /* 0x000fd80003800200 */
[----:B------:R-:W-:Y:S05]  /*2370*/  @!P0 BRA `(.L_x_43) ;  /* 0x0000000000c48947 */ /* 0x000fea0003800000 */
[----:B------:R-:W-:Y:S01]  /*2380*/  I2FP.F32.U32 R9, R4 ;  /* 0x0000000400097245 */ /* 0x000fe20000201000 */
[----:B------:R-:W-:Y:S03]  /*2390*/  BSSY.RECONVERGENT B1, `(.L_x_44) ;  /* 0x000000e000017945 */ /* 0x000fe60003800200 */
[----:B------:R-:W0:Y:S08]  /*23a0*/  MUFU.RCP R4, R9 ;  /* 0x0000000900047308 */ /* 0x000e300000001000 */
[----:B------:R-:W1:Y:S01]  /*23b0*/  FCHK P0, R3, R9 ;  /* 0x0000000903007302 */ /* 0x000e620000000000 */
[----:B0-----:R-:W-:-:S04]  /*23c0*/  FFMA R5, -R9, R4, 1 ;  /* 0x3f80000009057423 */ /* 0x001fc80000000104 */
[----:B------:R-:W-:-:S04]  /*23d0*/  FFMA R4, R4, R5, R4 ;  /* 0x0000000504047223 */ /* 0x000fc80000000004 */
[----:B------:R-:W-:-:S04]  /*23e0*/  FFMA R5, R3, R4, RZ ;  /* 0x0000000403057223 */ /* 0x000fc800000000ff */
[----:B------:R-:W-:-:S04]  /*23f0*/  FFMA R8, -R9, R5, R3 ;  /* 0x0000000509087223 */ /* 0x000fc80000000103 */
[----:B------:R-:W-:Y:S01]  /*2400*/  FFMA R4, R4, R8, R5 ;  /* 0x0000000804047223 */ /* 0x000fe20000000005 */
[----:B-1----:R-:W-:Y:S06]  /*2410*/  @!P0 BRA `(.L_x_45) ;  /* 0x0000000000148947 */ /* 0x002fec0003800000 */
[----:B------:R-:W-:Y:S02]  /*2420*/  MOV R4, R3 ;  /* 0x0000000300047202 */ /* 0x000fe40000000f00 */
[----:B------:R-:W-:Y:S02]  /*2430*/  MOV R5, R9 ;  /* 0x0000000900057202 */ /* 0x000fe40000000f00 */
[----:B------:R-:W-:-:S07]  /*2440*/  MOV R64, 0x2460 ;  /* 0x0000246000407802 */ /* 0x000fce0000000f00 */
[----:B------:R-:W-:Y:S05]  /*2450*/  CALL.REL.NOINC `($__internal_1_$__cuda_sm3x_div_rn_noftz_f32_slowpath) ;  /* 0x0000000c000c7944 */ /* 0x000fea0003c00000 */
[----:B------:R-:W-:-:S07]  /*2460*/  MOV R4, R69 ;  /* 0x0000004500047202 */ /* 0x000fce0000000f00 */
.L_x_45:
[----:B------:R-:W-:Y:S05]  /*2470*/  BSYNC.RECONVERGENT B1 ;  /* 0x0000000000017941 */ /* 0x000fea0003800200 */
.L_x_44:
[----:B------:R-:W0:Y:S01]  /*2480*/  MUFU.RCP R8, R9 ;  /* 0x0000000900087308 */ /* 0x000e220000001000 */
[----:B------:R-:W-:Y:S07]  /*2490*/  BSSY.RECONVERGENT B1, `(.L_x_46) ;  /* 0x000000e000017945 */ /* 0x000fee0003800200 */
[----:B------:R-:W1:Y:S01]  /*24a0*/  FCHK P0, R2, R9 ;  /* 0x0000000902007302 */ /* 0x000e620000000000 */
[----:B0-----:R-:W-:-:S04]  /*24b0*/  FFMA R3, -R9, R8, 1 ;  /* 0x3f80000009037423 */ /* 0x001fc80000000108 */
[----:B------:R-:W-:Y:S01]  /*24c0*/  FFMA R22, R8, R3, R8 ;  /* 0x0000000308167223 */ /* 0x000fe20000000008 */
[----:B------:R-:W-:-:S03]  /*24d0*/  MOV R3, R4 ;  /* 0x0000000400037202 */ /* 0x000fc60000000f00 */
[----:B------:R-:W-:-:S04]  /*24e0*/  FFMA R5, R2, R22, RZ ;  /* 0x0000001602057223 */ /* 0x000fc800000000ff */
[----:B------:R-:W-:-:S04]  /*24f0*/  FFMA R8, -R9, R5, R2 ;  /* 0x0000000509087223 */ /* 0x000fc80000000102 */
[----:B------:R-:W-:Y:S01]  /*2500*/  FFMA R5, R22, R8, R5 ;  /* 0x0000000816057223 */ /* 0x000fe20000000005 */
[----:B-1----:R-:W-:Y:S06]  /*2510*/  @!P0 BRA `(.L_x_47) ;  /* 0x0000000000148947 */ /* 0x002fec0003800000 */
[----:B------:R-:W-:Y:S01]  /*2520*/  MOV R4, R2 ;  /* 0x0000000200047202 */ /* 0x000fe20000000f00 */
[----:B------:R-:W-:Y:S01]  /*2530*/  IMAD.MOV.U32 R5, RZ, RZ, R9 ;  /* 0x000000ffff057224 */ /* 0x000fe200078e0009 */
[----:B------:R-:W-:-:S07]  /*2540*/  MOV R64, 0x2560 ;  /* 0x0000256000407802 */ /* 0x000fce0000000f00 */
[----:B------:R-:W-:Y:S05]  /*2550*/  CALL.REL.NOINC `($__internal_1_$__cuda_sm3x_div_rn_noftz_f32_slowpath) ;  /* 0x0000000800cc7944 */ /* 0x000fea0003c00000 */
[----:B------:R-:W-:-:S07]  /*2560*/  MOV R5, R69 ;  /* 0x0000004500057202 */ /* 0x000fce0000000f00 */
.L_x_47:
[----:B------:R-:W-:Y:S05]  /*2570*/  BSYNC.RECONVERGENT B1 ;  /* 0x0000000000017941 */ /* 0x000fea0003800200 */
.L_x_46:
        /* <DEDUP_REMOVED lines=15> */
.L_x_49:
[----:B------:R-:W-:Y:S05]  /*2670*/  BSYNC.RECONVERGENT B1 ;  /* 0x0000000000017941 */ /* 0x000fea0003800200 */
.L_x_48:
[----:B------:R-:W-:-:S07]  /*2680*/  MOV R0, R4 ;  /* 0x0000000400007202 */ /* 0x000fce0000000f00 */
.L_x_43:
[----:B------:R-:W-:Y:S05]  /*2690*/  BSYNC.RECONVERGENT B0 ;  /* 0x0000000000007941 */ /* 0x000fea0003800200 */
.L_x_42:
[----:B------:R-:W0:Y:S01]  /*26a0*/  F2F.F64.F32 R50, R50 ;  /* 0x0000003200327310 */ /* 0x000e220000201800 */
[----:B------:R-:W-:Y:S04]  /*26b0*/  BSSY.RECONVERGENT B0, `(.L_x_50) ;  /* 0x000000e000007945 */ /* 0x000fe80003800200 */
[----:B------:R-:W-:Y:S05]  /*26c0*/  @!P2 BRA `(.L_x_51) ;  /* 0x000000000030a947 */ /* 0x000fea0003800000 */
[----:B------:R-:W-:Y:S01]  /*26d0*/  FADD R54, R59, R54 ;  /* 0x000000363b367221 */ /* 0x000fe20000000000 */
[----:B------:R-:W-:Y:S01]  /*26e0*/  FADD R56, R61, R56 ;  /* 0x000000383d387221 */ /* 0x000fe20000000000 */
[----:B------:R-:W-:Y:S01]  /*26f0*/  FADD R58, R63, R58 ;  /* 0x0000003a3f3a7221 */ /* 0x000fe20000000000 */
[----:B------:R1:W-:Y:S01]  /*2700*/  STG.E desc[UR6][R20.64], R57 ;  /* 0x0000003914007986 */ /* 0x0003e2000c101906 */
[----:B------:R-:W-:Y:S01]  /*2710*/  FMUL R5, R54, 0.5 ;  /* 0x3f00000036057820 */ /* 0x000fe20000400000 */
[----:B------:R-:W-:Y:S01]  /*2720*/  FMUL R9, R56, 0.5 ;  /* 0x3f00000038097820 */ /* 0x000fe20000400000 */
[----:B------:R-:W-:Y:S01]  /*2730*/  FMUL R23, R58, 0.5 ;  /* 0x3f0000003a177820 */ /* 0x000fe20000400000 */
[----:B------:R1:W-:Y:S04]  /*2740*/  STG.E desc[UR6][R18.64], R55 ;  /* 0x0000003712007986 */ /* 0x0003e8000c101906 */
[----:B------:R1:W-:Y:S04]  /*2750*/  STG.E desc[UR6][R16.64], R49 ;  /* 0x0000003110007986 */ /* 0x0003e8000c101906 */
[----:B------:R1:W-:Y:S04]  /*2760*/  STG.E desc[UR6][R14.64], R5 ;  /* 0x000000050e007986 */ /* 0x0003e8000c101906 */
[----:B------:R1:W-:Y:S04]  /*2770*/  STG.E desc[UR6][R12.64], R9 ;  /* 0x000000090c007986 */ /* 0x0003e8000c101906 */
[----:B------:R1:W-:Y:S02]  /*2780*/  STG.E desc[UR6][R10.64], R23 ;  /* 0x000000170a007986 */ /* 0x0003e4000c101906 */
.L_x_51:
[----:B------:R-:W-:Y:S05]  /*2790*/  BSYNC.RECONVERGENT B0 ;  /* 0x0000000000007941 */ /* 0x000fea0003800200 */
.L_x_50:
[----:B------:R-:W-:Y:S01]  /*27a0*/  UMOV UR8, 0x227240ed ;  /* 0x227240ed00087882 */ /* 0x000fe20000000000 */
[----:B------:R-:W-:Y:S01]  /*27b0*/  UMOV UR9, 0x44360a88 ;  /* 0x44360a8800097882 */ /* 0x000fe20000000000 */
[----:B------:R-:W-:Y:S01]  /*27c0*/  IMAD.MOV.U32 R4, RZ, RZ, 0x1 ;  /* 0x00000001ff047424 */ /* 0x000fe200078e00ff */
[----:B0-----:R-:W-:Y:S01]  /*27d0*/  DMUL R50, R50, UR8 ;  /* 0x0000000832327c28 */ /* 0x001fe20008000000 */
[----:B------:R-:W-:Y:S01]  /*27e0*/  UMOV UR8, 0x7a33b47 ;  /* 0x07a33b4700087882 */ /* 0x000fe20000000000 */
[----:B------:R-:W-:Y:S01]  /*27f0*/  UMOV UR9, 0x3b02f612 ;  /* 0x3b02f61200097882 */ /* 0x000fe20000000000 */
[----:B------:R-:W-:Y:S03]  /*2800*/  BSSY.RECONVERGENT B0, `(.L_x_52) ;  /* 0x0000013000007945 */ /* 0x000fe60003800200 */
[----:B-1----:R-:W0:Y:S02]  /*2810*/  MUFU.RCP64H R5, R51 ;  /* 0x0000003300057308 */ /* 0x002e240000001800 */
[----:B0-----:R-:W-:-:S08]  /*2820*/  DFMA R8, -R50, R4, 1 ;  /* 0x3ff000003208742b */ /* 0x001fd00000000104 */
[----:B------:R-:W-:-:S08]  /*2830*/  DFMA R8, R8, R8, R8 ;  /* 0x000000080808722b */ /* 0x000fd00000000008 */
[----:B------:R-:W-:-:S08]  /*2840*/  DFMA R8, R4, R8, R4 ;  /* 0x000000080408722b */ /* 0x000fd00000000004 */
[----:B------:R-:W-:-:S08]  /*2850*/  DFMA R4, -R50, R8, 1 ;  /* 0x3ff000003204742b */ /* 0x000fd00000000108 */
[----:B------:R-:W-:-:S08]  /*2860*/  DFMA R4, R8, R4, R8 ;  /* 0x000000040804722b */ /* 0x000fd00000000008 */
[----:B------:R-:W-:-:S08]  /*2870*/  DMUL R8, R4, UR8 ;  /* 0x0000000804087c28 */ /* 0x000fd00008000000 */
[----:B------:R-:W-:-:S08]  /*2880*/  DFMA R10, -R50, R8, UR8 ;  /* 0x00000008320a7e2b */ /* 0x000fd00008000108 */
[----:B------:R-:W-:-:S10]  /*2890*/  DFMA R4, R4, R10, R8 ;  /* 0x0000000a0404722b */ /* 0x000fd40000000008 */
[----:B------:R-:W-:-:S05]  /*28a0*/  FFMA R8, RZ, R51, R5 ;  /* 0x00000033ff087223 */ /* 0x000fca0000000005 */
[----:B------:R-:W-:-:S13]  /*28b0*/  FSETP.GT.AND P0, PT, |R8|, 1.469367938527859385e-39, PT ;  /* 0x001000000800780b */ /* 0x000fda0003f04200 */
[----:B------:R-:W-:Y:S05]  /*28c0*/  @P0 BRA `(.L_x_53) ;  /* 0x0000000000180947 */ /* 0x000fea0003800000 */
[----:B------:R-:W-:Y:S02]  /*28d0*/  MOV R4, R50 ;  /* 0x0000003200047202 */ /* 0x000fe40000000f00 */
[----:B------:R-:W-:Y:S02]  /*28e0*/  MOV R5, R51 ;  /* 0x0000003300057202 */ /* 0x000fe40000000f00 */
[----:B------:R-:W-:Y:S02]  /*28f0*/  MOV R20, 0x7a33b47 ;  /* 0x07a33b4700147802 */ /* 0x000fe40000000f00 */
[----:B------:R-:W-:Y:S02]  /*2900*/  MOV R21, 0x3b02f612 ;  /* 0x3b02f61200157802 */ /* 0x000fe40000000f00 */
[----:B------:R-:W-:-:S07]  /*2910*/  MOV R10, 0x2930 ;  /* 0x00002930000a7802 */ /* 0x000fce0000000f00 */
[----:B------:R-:W-:Y:S05]  /*2920*/  CALL.REL.NOINC `($__internal_0_$__cuda_sm20_div_rn_f64_full) ;  /* 0x0000000000647944 */ /* 0x000fea0003c00000 */
.L_x_53:
[----:B------:R-:W-:Y:S05]  /*2930*/  BSYNC.RECONVERGENT B0 ;  /* 0x0000000000007941 */ /* 0x000fea0003800200 */
.L_x_52:
[----:B------:R-:W0:Y:S01]  /*2940*/  LDC.64 R8, c[0x0][0x430] ;  /* 0x00010c00ff087b82 */ /* 0x000e220000000a00 */
[----:B------:R-:W1:Y:S01]  /*2950*/  F2F.F32.F64 R17, R4 ;  /* 0x0000000400117310 */ /* 0x000e620000301000 */
[----:B------:R-:W2:Y:S06]  /*2960*/  LDCU UR5, c[0x0][0x4a8] ;  /* 0x00009500ff0577ac */ /* 0x000eac0008000800 */
[----:B------:R-:W3:Y:S08]  /*2970*/  LDC.64 R10, c[0x0][0x438] ;  /* 0x00010e00ff0a7b82 */ /* 0x000ef00000000a00 */
[----:B------:R-:W4:Y:S01]  /*2980*/  LDC.64 R12, c[0x0][0x440] ;  /* 0x00011000ff0c7b82 */ /* 0x000f220000000a00 */
[C---:B-1----:R-:W-:Y:S01]  /*2990*/  FMUL R16, R17.reuse, R3 ;  /* 0x0000000311107220 */ /* 0x042fe20000400000 */
[C---:B------:R-:W-:Y:S01]  /*29a0*/  FMUL R21, R17.reuse, R2 ;  /* 0x0000000211157220 */ /* 0x040fe20000400000 */
[----:B------:R-:W-:-:S02]  /*29b0*/  FMUL R23, R17, R0 ;  /* 0x0000000011177220 */ /* 0x000fc40000400000 */
[----:B------:R-:W-:Y:S01]  /*29c0*/  FMUL R19, R16, R3 ;  /* 0x0000000310137220 */ /* 0x000fe20000400000 */
[----:B------:R-:W-:Y:S01]  /*29d0*/  FMUL R21, R21, R2 ;  /* 0x0000000215157220 */ /* 0x000fe20000400000 */
[----:B------:R-:W-:Y:S01]  /*29e0*/  FMUL R23, R23, R0 ;  /* 0x0000000017177220 */ /* 0x000fe20000400000 */
[----:B------:R-:W1:Y:S01]  /*29f0*/  LDC.64 R14, c[0x0][0x4d0] ;  /* 0x00013400ff0e7b82 */ /* 0x000e620000000a00 */
[----:B0-----:R-:W-:-:S05]  /*2a00*/  IMAD.WIDE R2, R48, 0x4, R8 ;  /* 0x0000000430027825 */ /* 0x001fca00078e0208 */
[----:B------:R0:W-:Y:S01]  /*2a10*/  STG.E desc[UR6][R2.64], R19 ;  /* 0x0000001302007986 */ /* 0x0001e2000c101906 */
[----:B---3--:R-:W-:-:S05]  /*2a20*/  IMAD.WIDE R4, R48, 0x4, R10 ;  /* 0x0000000430047825 */ /* 0x008fca00078e020a */
[----:B------:R0:W-:Y:S01]  /*2a30*/  STG.E desc[UR6][R4.64], R21 ;  /* 0x0000001504007986 */ /* 0x0001e2000c101906 */
[----:B----4-:R-:W-:-:S05]  /*2a40*/  IMAD.WIDE R8, R48, 0x4, R12 ;  /* 0x0000000430087825 */ /* 0x010fca00078e020c */
[----:B------:R0:W-:Y:S01]  /*2a50*/  STG.E desc[UR6][R8.64], R23 ;  /* 0x0000001708007986 */ /* 0x0001e2000c101906 */
[C---:B-1----:R-:W-:Y:S01]  /*2a60*/  IMAD.WIDE R10, R48.reuse, 0x4, R14 ;  /* 0x00000004300a7825 */ /* 0x042fe200078e020e */
[----:B------:R-:W-:-:S04]  /*2a70*/  IADD3 R48, PT, PT, R48, UR4, RZ ;  /* 0x0000000430307c10 */ /* 0x000fc8000fffe0ff */
[----:B------:R0:W-:Y:S01]  /*2a80*/  STG.E desc[UR6][R10.64], R17 ;  /* 0x000000110a007986 */ /* 0x0001e2000c101906 */
[----:B--2---:R-:W-:-:S13]  /*2a90*/  ISETP.GE.AND P0, PT, R48, UR5, PT ;  /* 0x0000000530007c0c */ /* 0x004fda000bf06270 */
[----:B0-----:R-:W-:Y:S05]  /*2aa0*/  @!P0 BRA `(.L_x_54) ;  /* 0xffffffd400988947 */ /* 0x001fea000383ffff */
[----:B------:R-:W-:Y:S05]  /*2ab0*/  EXIT ;  /* 0x000000000000794d */ /* 0x000fea0003800000 */
        .weak           $__internal_0_$__cuda_sm20_div_rn_f64_full
        .type           $__internal_0_$__cuda_sm20_div_rn_f64_full,@function
        .size           $__internal_0_$__cuda_sm20_div_rn_f64_full,($__internal_1_$__cuda_sm3x_div_rn_noftz_f32_slowpath - $__internal_0_$__cuda_sm20_div_rn_f64_full)
$__internal_0_$__cuda_sm20_div_rn_f64_full:
[C---:B------:R-:W-:Y:S01]  /*2ac0*/  FSETP.GEU.AND P0, PT, |R5|.reuse, 1.469367938527859385e-39, PT ;  /* 0x001000000500780b */ /* 0x040fe20003f0e200 */
[----:B------:R-:W-:Y:S01]  /*2ad0*/  IMAD.MOV.U32 R12, RZ, RZ, 0x1 ;  /* 0x00000001ff0c7424 */ /* 0x000fe200078e00ff */
[----:B------:R-:W-:Y:S01]  /*2ae0*/  LOP3.LUT R8, R5, 0x800fffff, RZ, 0xc0, !PT ;  /* 0x800fffff05087812 */ /* 0x000fe200078ec0ff */
[----:B------:R-:W-:Y:S01]  /*2af0*/  BSSY.RECONVERGENT B1, `(.L_x_55) ;  /* 0x0000055000017945 */ /* 0x000fe20003800200 */
[C---:B------:R-:W-:Y:S02]  /*2b00*/  FSETP.GEU.AND P2, PT, |R21|.reuse, 1.469367938527859385e-39, PT ;  /* 0x001000001500780b */ /* 0x040fe40003f4e200 */
[----:B------:R-:W-:Y:S02]  /*2b10*/  LOP3.LUT R9, R8, 0x3ff00000, RZ, 0xfc, !PT ;  /* 0x3ff0000008097812 */ /* 0x000fe400078efcff */
[----:B------:R-:W-:Y:S02]  /*2b20*/  MOV R8, R4 ;  /* 0x0000000400087202 */ /* 0x000fe40000000f00 */
[----:B------:R-:W-:-:S02]  /*2b30*/  LOP3.LUT R25, R21, 0x7ff00000, RZ, 0xc0, !PT ;  /* 0x7ff0000015197812 */ /* 0x000fc400078ec0ff */
[----:B------:R-:W-:Y:S01]  /*2b40*/  LOP3.LUT R24, R5, 0x7ff00000, RZ, 0xc0, !PT ;  /* 0x7ff0000005187812 */ /* 0x000fe200078ec0ff */
[----:B------:R-:W-:Y:S01]  /*2b50*/  @!P0 DMUL R8, R4, 8.98846567431157953865e+307 ;  /* 0x7fe0000004088828 */ /* 0x000fe20000000000 */
[----:B------:R-:W-:Y:S02]  /*2b60*/  MOV R23, 0x1ca00000 ;  /* 0x1ca0000000177802 */ /* 0x000fe40000000f00 */
[----:B------:R-:W-:Y:S02]  /*2b70*/  ISETP.GE.U32.AND P1, PT, R25, R24, PT ;  /* 0x000000181900720c */ /* 0x000fe40003f26070 */
[----:B------:R-:W-:Y:S01]  /*2b80*/  @!P2 LOP3.LUT R11, R5, 0x7ff00000, RZ, 0xc0, !PT ;  /* 0x7ff00000050ba812 */ /* 0x000fe200078ec0ff */
[----:B------:R-:W0:Y:S01]  /*2b90*/  MUFU.RCP64H R13, R9 ;  /* 0x00000009000d7308 */ /* 0x000e220000001800 */
[----:B------:R-:W-:Y:S02]  /*2ba0*/  MOV R22, R25 ;  /* 0x0000001900167202 */ /* 0x000fe40000000f00 */
[----:B------:R-:W-:-:S04]  /*2bb0*/  @!P2 ISETP.GE.U32.AND P3, PT, R25, R11, PT ;  /* 0x0000000b1900a20c */ /* 0x000fc80003f66070 */
[----:B------:R-:W-:-:S04]  /*2bc0*/  @!P2 SEL R11, R23, 0x63400000, !P3 ;  /* 0x63400000170ba807 */ /* 0x000fc80005800000 */
[----:B------:R-:W-:Y:S01]  /*2bd0*/  @!P2 LOP3.LUT R11, R11, 0x80000000, R21, 0xf8, !PT ;  /* 0x800000000b0ba812 */ /* 0x000fe200078ef815 */
[----:B0-----:R-:W-:-:S08]  /*2be0*/  DFMA R14, R12, -R8, 1 ;  /* 0x3ff000000c0e742b */ /* 0x001fd00000000808 */
[----:B------:R-:W-:-:S08]  /*2bf0*/  DFMA R14, R14, R14, R14 ;  /* 0x0000000e0e0e722b */ /* 0x000fd0000000000e */
[----:B------:R-:W-:Y:S01]  /*2c00*/  DFMA R16, R12, R14, R12 ;  /* 0x0000000e0c10722b */ /* 0x000fe2000000000c */
[----:B------:R-:W-:Y:S02]  /*2c10*/  SEL R13, R23, 0x63400000, !P1 ;  /* 0x63400000170d7807 */ /* 0x000fe40004800000 */
[----:B------:R-:W-:Y:S02]  /*2c20*/  @!P2 LOP3.LUT R15, R11, 0x100000, RZ, 0xfc, !PT ;  /* 0x001000000b0fa812 */ /* 0x000fe400078efcff */
[----:B------:R-:W-:Y:S02]  /*2c30*/  LOP3.LUT R13, R13, 0x800fffff, R21, 0xf8, !PT ;  /* 0x800fffff0d0d7812 */ /* 0x000fe400078ef815 */
[----:B------:R-:W-:Y:S01]  /*2c40*/  MOV R12, R20 ;  /* 0x00000014000c7202 */ /* 0x000fe20000000f00 */
[----:B------:R-:W-:Y:S01]  /*2c50*/  DFMA R18, R16, -R8, 1 ;  /* 0x3ff000001012742b */ /* 0x000fe20000000808 */
[----:B------:R-:W-:Y:S02]  /*2c60*/  @!P2 MOV R14, RZ ;  /* 0x000000ff000ea202 */ /* 0x000fe40000000f00 */
[----:B------:R-:W-:-:S02]  /*2c70*/  MOV R11, R24 ;  /* 0x00000018000b7202 */ /* 0x000fc40000000f00 */
[----:B------:R-:W-:Y:S02]  /*2c80*/  @!P0 LOP3.LUT R11, R9, 0x7ff00000, RZ, 0xc0, !PT ;  /* 0x7ff00000090b8812 */ /* 0x000fe400078ec0ff */
[----:B------:R-:W-:Y:S02]  /*2c90*/  @!P2 DFMA R12, R12, 2, -R14 ;  /* 0x400000000c0ca82b */ /* 0x000fe4000000080e */
[----:B------:R-:W-:Y:S01]  /*2ca0*/  DFMA R18, R16, R18, R16 ;  /* 0x000000121012722b */ /* 0x000fe20000000010 */
[----:B------:R-:W-:-:S07]  /*2cb0*/  VIADD R26, R11, 0xffffffff ;  /* 0xffffffff0b1a7836 */ /* 0x000fce0000000000 */
[----:B------:R-:W-:Y:S01]  /*2cc0*/  @!P2 LOP3.LUT R22, R13, 0x7ff00000, RZ, 0xc0, !PT ;  /* 0x7ff000000d16a812 */ /* 0x000fe200078ec0ff */
[----:B------:R-:W-:-:S03]  /*2cd0*/  DMUL R14, R18, R12 ;  /* 0x0000000c120e7228 */ /* 0x000fc60000000000 */
[----:B------:R-:W-:-:S04]  /*2ce0*/  IADD3 R24, PT, PT, R22, -0x1, RZ ;  /* 0xffffffff16187810 */ /* 0x000fc80007ffe0ff */
[----:B------:R-:W-:Y:S01]  /*2cf0*/  ISETP.GT.U32.AND P0, PT, R24, 0x7feffffe, PT ;  /* 0x7feffffe1800780c */ /* 0x000fe20003f04070 */
[----:B------:R-:W-:-:S03]  /*2d00*/  DFMA R16, R14, -R8, R12 ;  /* 0x800000080e10722b */ /* 0x000fc6000000000c */
[----:B------:R-:W-:-:S05]  /*2d10*/  ISETP.GT.U32.OR P0, PT, R26, 0x7feffffe, P0 ;  /* 0x7feffffe1a00780c */ /* 0x000fca0000704470 */
[----:B------:R-:W-:-:S08]  /*2d20*/  DFMA R18, R18, R16, R14 ;  /* 0x000000101212722b */ /* 0x000fd0000000000e */
[----:B------:R-:W-:Y:S05]  /*2d30*/  @P0 BRA `(.L_x_56) ;  /* 0x00000000006c0947 */ /* 0x000fea0003800000 */
[----:B------:R-:W-:Y:S02]  /*2d40*/  LOP3.LUT R14, R5, 0x7ff00000, RZ, 0xc0, !PT ;  /* 0x7ff00000050e7812 */ /* 0x000fe400078ec0ff */
[----:B------:R-:W-:Y:S02]  /*2d50*/  MOV R16, RZ ;  /* 0x000000ff00107202 */ /* 0x000fe40000000f00 */
[CC--:B------:R-:W-:Y:S02]  /*2d60*/  VIADDMNMX R11, R25.reuse, -R14.reuse, 0xb9600000, !PT ;  /* 0xb9600000190b7446 */ /* 0x0c0fe4000780090e */
[----:B------:R-:W-:Y:S02]  /*2d70*/  ISETP.GE.U32.AND P0, PT, R25, R14, PT ;  /* 0x0000000e1900720c */ /* 0x000fe40003f06070 */
[----:B------:R-:W-:Y:S02]  /*2d80*/  VIMNMX R11, PT, PT, R11, 0x46a00000, PT ;  /* 0x46a000000b0b7848 */ /* 0x000fe40003fe0100 */
[----:B------:R-:W-:-:S04]  /*2d90*/  SEL R20, R23, 0x63400000, !P0 ;  /* 0x6340000017147807 */ /* 0x000fc80004000000 */
[----:B------:R-:W-:-:S04]  /*2da0*/  IADD3 R20, PT, PT, -R20, R11, RZ ;  /* 0x0000000b14147210 */ /* 0x000fc80007ffe1ff */
[----:B------:R-:W-:-:S06]  /*2db0*/  IADD3 R17, PT, PT, R20, 0x7fe00000, RZ ;  /* 0x7fe0000014117810 */ /* 0x000fcc0007ffe0ff */
[----:B------:R-:W-:-:S10]  /*2dc0*/  DMUL R14, R18, R16 ;  /* 0x00000010120e7228 */ /* 0x000fd40000000000 */
[----:B------:R-:W-:-:S13]  /*2dd0*/  FSETP.GTU.AND P0, PT, |R15|, 1.469367938527859385e-39, PT ;  /* 0x001000000f00780b */ /* 0x000fda0003f0c200 */
[----:B------:R-:W-:Y:S05]  /*2de0*/  @P0 BRA `(.L_x_57) ;  /* 0x0000000000940947 */ /* 0x000fea0003800000 */
[----:B------:R-:W-:Y:S01]  /*2df0*/  DFMA R8, R18, -R8, R12 ;  /* 0x800000081208722b */ /* 0x000fe2000000000c */
[----:B------:R-:W-:-:S09]  /*2e00*/  MOV R16, RZ ;  /* 0x000000ff00107202 */ /* 0x000fd20000000f00 */
[C---:B------:R-:W-:Y:S02]  /*2e10*/  FSETP.NEU.AND P0, PT, R9.reuse, RZ, PT ;  /* 0x000000ff0900720b */ /* 0x040fe40003f0d000 */
[----:B------:R-:W-:-:S04]  /*2e20*/  LOP3.LUT R11, R9, 0x80000000, R5, 0x48, !PT ;  /* 0x80000000090b7812 */ /* 0x000fc800078e4805 */
[----:B------:R-:W-:-:S07]  /*2e30*/  LOP3.LUT R17, R11, R17, RZ, 0xfc, !PT ;  /* 0x000000110b117212 */ /* 0x000fce00078efcff */
[----:B------:R-:W-:Y:S05]  /*2e40*/  @!P0 BRA `(.L_x_57) ;  /* 0x00000000007c8947 */ /* 0x000fea0003800000 */
[----:B------:R-:W-:Y:S01]  /*2e50*/  IADD3 R5, PT, PT, -R20, RZ, RZ ;  /* 0x000000ff14057210 */ /* 0x000fe20007ffe1ff */
[----:B------:R-:W-:Y:S01]  /*2e60*/  DMUL.RP R16, R18, R16 ;  /* 0x0000001012107228 */ /* 0x000fe20000008000 */
[----:B------:R-:W-:-:S06]  /*2e70*/  MOV R4, RZ ;  /* 0x000000ff00047202 */ /* 0x000fcc0000000f00 */
[----:B------:R-:W-:-:S03]  /*2e80*/  DFMA R4, R14, -R4, R18 ;  /* 0x800000040e04722b */ /* 0x000fc60000000012 */
[----:B------:R-:W-:-:S03]  /*2e90*/  LOP3.LUT R11, R17, R11, RZ, 0x3c, !PT ;  /* 0x0000000b110b7212 */ /* 0x000fc600078e3cff */
[----:B------:R-:W-:-:S04]  /*2ea0*/  IADD3 R4, PT, PT, -R20, -0x43300000, RZ ;  /* 0xbcd0000014047810 */ /* 0x000fc80007ffe1ff */
[----:B------:R-:W-:-:S04]  /*2eb0*/  FSETP.NEU.AND P0, PT, |R5|, R4, PT ;  /* 0x000000040500720b */ /* 0x000fc80003f0d200 */
[----:B------:R-:W-:Y:S02]  /*2ec0*/  FSEL R14, R16, R14, !P0 ;  /* 0x0000000e100e7208 */ /* 0x000fe40004000000 */
[----:B------:R-:W-:Y:S01]  /*2ed0*/  FSEL R15, R11, R15, !P0 ;  /* 0x0000000f0b0f7208 */ /* 0x000fe20004000000 */
[----:B------:R-:W-:Y:S06]  /*2ee0*/  BRA `(.L_x_57) ;  /* 0x0000000000547947 */ /* 0x000fec0003800000 */
.L_x_56:
[----:B------:R-:W-:-:S14]  /*2ef0*/  DSETP.NAN.AND P0, PT, R20, R20, PT ;  /* 0x000000141400722a */ /* 0x000fdc0003f08000 */
[----:B------:R-:W-:Y:S05]  /*2f00*/  @P0 BRA `(.L_x_58) ;  /* 0x0000000000440947 */ /* 0x000fea0003800000 */
[----:B------:R-:W-:-:S14]  /*2f10*/  DSETP.NAN.AND P0, PT, R4, R4, PT ;  /* 0x000000040400722a */ /* 0x000fdc0003f08000 */
[----:B------:R-:W-:Y:S05]  /*2f20*/  @P0 BRA `(.L_x_59) ;  /* 0x0000000000300947 */ /* 0x000fea0003800000 */
[----:B------:R-:W-:Y:S01]  /*2f30*/  ISETP.NE.AND P0, PT, R22, R11, PT ;  /* 0x0000000b1600720c */ /* 0x000fe20003f05270 */
[----:B------:R-:W-:Y:S01]  /*2f40*/  IMAD.MOV.U32 R14, RZ, RZ, 0x0 ;  /* 0x00000000ff0e7424 */ /* 0x000fe200078e00ff */
[----:B------:R-:W-:-:S11]  /*2f50*/  MOV R15, 0xfff80000 ;  /* 0xfff80000000f7802 */ /* 0x000fd60000000f00 */
[----:B------:R-:W-:Y:S05]  /*2f60*/  @!P0 BRA `(.L_x_57) ;  /* 0x0000000000348947 */ /* 0x000fea0003800000 */
[----:B------:R-:W-:Y:S02]  /*2f70*/  ISETP.NE.AND P0, PT, R22, 0x7ff00000, PT ;  /* 0x7ff000001600780c */ /* 0x000fe40003f05270 */
[----:B------:R-:W-:Y:S02]  /*2f80*/  LOP3.LUT R15, R21, 0x80000000, R5, 0x48, !PT ;  /* 0x80000000150f7812 */ /* 0x000fe400078e4805 */
[----:B------:R-:W-:-:S13]  /*2f90*/  ISETP.EQ.OR P0, PT, R11, RZ, !P0 ;  /* 0x000000ff0b00720c */ /* 0x000fda0004702670 */
[----:B------:R-:W-:Y:S02]  /*2fa0*/  @P0 LOP3.LUT R4, R15, 0x7ff00000, RZ, 0xfc, !PT ;  /* 0x7ff000000f040812 */ /* 0x000fe400078efcff */
[----:B------:R-:W-:Y:S02]  /*2fb0*/  @!P0 MOV R14, RZ ;  /* 0x000000ff000e8202 */ /* 0x000fe40000000f00 */
[----:B------:R-:W-:Y:S02]  /*2fc0*/  @P0 MOV R14, RZ ;  /* 0x000000ff000e0202 */ /* 0x000fe40000000f00 */
[----:B------:R-:W-:Y:S01]  /*2fd0*/  @P0 MOV R15, R4 ;  /* 0x00000004000f0202 */ /* 0x000fe20000000f00 */
[----:B------:R-:W-:Y:S06]  /*2fe0*/  BRA `(.L_x_57) ;  /* 0x0000000000147947 */ /* 0x000fec0003800000 */
.L_x_59:
[----:B------:R-:W-:Y:S02]  /*2ff0*/  LOP3.LUT R15, R5, 0x80000, RZ, 0xfc, !PT ;  /* 0x00080000050f7812 */ /* 0x000fe400078efcff */
[----:B------:R-:W-:Y:S01]  /*3000*/  MOV R14, R4 ;  /* 0x00000004000e7202 */ /* 0x000fe20000000f00 */
[----:B------:R-:W-:Y:S06]  /*3010*/  BRA `(.L_x_57) ;  /* 0x0000000000087947 */ /* 0x000fec0003800000 */
.L_x_58:
[----:B------:R-:W-:Y:S02]  /*3020*/  LOP3.LUT R15, R21, 0x80000, RZ, 0xfc, !PT ;  /* 0x00080000150f7812 */ /* 0x000fe400078efcff */
[----:B------:R-:W-:-:S07]  /*3030*/  MOV R14, R20 ;  /* 0x00000014000e7202 */ /* 0x000fce0000000f00 */
.L_x_57:
[----:B------:R-:W-:Y:S05]  /*3040*/  BSYNC.RECONVERGENT B1 ;  /* 0x0000000000017941 */ /* 0x000fea0003800200 */
.L_x_55:
[----:B------:R-:W-:Y:S02]  /*3050*/  HFMA2 R11, -RZ, RZ, 0, 0 ;  /* 0x00000000ff0b7431 */ /* 0x000fe400000001ff */
[----:B------:R-:W-:Y:S01]  /*3060*/  IMAD.MOV.U32 R4, RZ, RZ, R14 ;  /* 0x000000ffff047224 */ /* 0x000fe200078e000e */
[----:B------:R-:W-:Y:S01]  /*3070*/  MOV R5, R15 ;  /* 0x0000000f00057202 */ /* 0x000fe20000000f00 */
[----:B------:R-:W-:Y:S06]  /*3080*/  RET.REL.NODEC R10 `(_Z21ThrustCalculationGPU1PfS_S_S_S_S_S_S_S_PiS_S_S_S_S_S_S_S_S_S_S_S_S_S_S_S_S_S_S_S_S_S_S_S_S_S_S_ifffS0_ifS_S_) ;  /* 0xffffffcc0adc7950 */ /* 0x000fec0003c3ffff */
        .weak           $__internal_1_$__cuda_sm3x_div_rn_noftz_f32_slowpath
        .type           $__internal_1_$__cuda_sm3x_div_rn_noftz_f32_slowpath,@function
        .size           $__internal_1_$__cuda_sm3x_div_rn_noftz_f32_slowpath,(.L_x_73 - $__internal_1_$__cuda_sm3x_div_rn_noftz_f32_slowpath)
$__internal_1_$__cuda_sm3x_div_rn_noftz_f32_slowpath:
[----:B------:R-:W-:Y:S01]  /*3090*/  SHF.R.U32.HI R62, RZ, 0x17, R5 ;  /* 0x00000017ff3e7819 */ /* 0x000fe20000011605 */
[----:B------:R-:W-:Y:S01]  /*30a0*/  BSSY.RECONVERGENT B2, `(.L_x_60) ;  /* 0x0000062000027945 */ /* 0x000fe20003800200 */
[----:B------:R-:W-:Y:S02]  /*30b0*/  SHF.R.U32.HI R71, RZ, 0x17, R4 ;  /* 0x00000017ff477819 */ /* 0x000fe40000011604 */
[----:B------:R-:W-:Y:S02]  /*30c0*/  LOP3.LUT R62, R62, 0xff, RZ, 0xc0, !PT ;  /* 0x000000ff3e3e7812 */ /* 0x000fe400078ec0ff */
[----:B------:R-:W-:Y:S02]  /*30d0*/  LOP3.LUT R71, R71, 0xff, RZ, 0xc0, !PT ;  /* 0x000000ff47477812 */ /* 0x000fe400078ec0ff */
[----:B------:R-:W-:Y:S02]  /*30e0*/  IADD3 R69, PT, PT, R62, -0x1, RZ ;  /* 0xffffffff3e457810 */ /* 0x000fe40007ffe0ff */
[----:B------:R-:W-:-:S02]  /*30f0*/  IADD3 R70, PT, PT, R71, -0x1, RZ ;  /* 0xffffffff47467810 */ /* 0x000fc40007ffe0ff */
[----:B------:R-:W-:-:S04]  /*3100*/  ISETP.GT.U32.AND P0, PT, R69, 0xfd, PT ;  /* 0x000000fd4500780c */ /* 0x000fc80003f04070 */
[----:B------:R-:W-:-:S13]  /*3110*/  ISETP.GT.U32.OR P0, PT, R70, 0xfd, P0 ;  /* 0x000000fd4600780c */ /* 0x000fda0000704470 */
[----:B------:R-:W-:Y:S01]  /*3120*/  @!P0 MOV R66, RZ ;  /* 0x000000ff00428202 */ /* 0x000fe20000000f00 */
[----:B------:R-:W-:Y:S06]  /*3130*/  @!P0 BRA `(.L_x_61) ;  /* 0x00000000005c8947 */ /* 0x000fec0003800000 */
[----:B------:R-:W-:Y:S02]  /*3140*/  FSETP.GTU.FTZ.AND P0, PT, |R4|, +INF , PT ;  /* 0x7f8000000400780b */ /* 0x000fe40003f1c200 */
[----:B------:R-:W-:-:S04]  /*3150*/  FSETP.GTU.FTZ.AND P1, PT, |R5|, +INF , PT ;  /* 0x7f8000000500780b */ /* 0x000fc80003f3c200 */
[----:B------:R-:W-:-:S13]  /*3160*/  PLOP3.LUT P0, PT, P0, P1, PT, 0xf8, 0x8f ;  /* 0x00000000008f781c */ /* 0x000fda0000703f70 */
[----:B------:R-:W-:Y:S05]  /*3170*/  @P0 BRA `(.L_x_62) ;  /* 0x00000004004c0947 */ /* 0x000fea0003800000 */
[----:B------:R-:W-:-:S13]  /*3180*/  LOP3.LUT P0, RZ, R5, 0x7fffffff, R4, 0xc8, !PT ;  /* 0x7fffffff05ff7812 */ /* 0x000fda000780c804 */
[----:B------:R-:W-:Y:S05]  /*3190*/  @!P0 BRA `(.L_x_63) ;  /* 0x00000004003c8947 */ /* 0x000fea0003800000 */
[C---:B------:R-:W-:Y:S02]  /*31a0*/  FSETP.NEU.FTZ.AND P3, PT, |R4|.reuse, +INF , PT ;  /* 0x7f8000000400780b */ /* 0x040fe40003f7d200 */
[----:B------:R-:W-:Y:S02]  /*31b0*/  FSETP.NEU.FTZ.AND P1, PT, |R5|, +INF , PT ;  /* 0x7f8000000500780b */ /* 0x000fe40003f3d200 */
[----:B------:R-:W-:-:S11]  /*31c0*/  FSETP.NEU.FTZ.AND P0, PT, |R4|, +INF , PT ;  /* 0x7f8000000400780b */ /* 0x000fd60003f1d200 */
[----:B------:R-:W-:Y:S05]  /*31d0*/  @!P1 BRA !P3, `(.L_x_63) ;  /* 0x00000004002c9947 */ /* 0x000fea0005800000 */
[----:B------:R-:W-:-:S04]  /*31e0*/  LOP3.LUT P3, RZ, R4, 0x7fffffff, RZ, 0xc0, !PT ;  /* 0x7fffffff04ff7812 */ /* 0x000fc8000786c0ff */
[----:B------:R-:W-:-:S13]  /*31f0*/  PLOP3.LUT P1, PT, P1, P3, PT, 0x2f, 0xf2 ;  /* 0x0000000000f2781c */ /* 0x000fda0000f26577 */
[----:B------:R-:W-:Y:S05]  /*3200*/  @P1 BRA `(.L_x_64) ;  /* 0x0000000400181947 */ /* 0x000fea0003800000 */
[----:B------:R-:W-:-:S04]  /*3210*/  LOP3.LUT P1, RZ, R5, 0x7fffffff, RZ, 0xc0, !PT ;  /* 0x7fffffff05ff7812 */ /* 0x000fc8000782c0ff */
[----:B------:R-:W-:-:S13]  /*3220*/  PLOP3.LUT P0, PT, P0, P1, PT, 0x2f, 0xf2 ;  /* 0x0000000000f2781c */ /* 0x000fda0000702577 */
[----:B------:R-:W-:Y:S05]  /*3230*/  @P0 BRA `(.L_x_65) ;  /* 0x0000000400000947 */ /* 0x000fea0003800000 */
[----:B------:R-:W-:Y:S02]  /*3240*/  ISETP.GE.AND P0, PT, R70, RZ, PT ;  /* 0x000000ff4600720c */ /* 0x000fe40003f06270 */
[----:B------:R-:W-:-:S11]  /*3250*/  ISETP.GE.AND P1, PT, R69, RZ, PT ;  /* 0x000000ff4500720c */ /* 0x000fd60003f26270 */
[----:B------:R-:W-:Y:S01]  /*3260*/  @P0 MOV R66, RZ ;  /* 0x000000ff00420202 */ /* 0x000fe20000000f00 */
[----:B------:R-:W-:Y:S02]  /*3270*/  @!P0 IMAD.MOV.U32 R66, RZ, RZ, -0x40 ;  /* 0xffffffc0ff428424 */ /* 0x000fe400078e00ff */
[----:B------:R-:W-:Y:S01]  /*3280*/  @!P0 FFMA R4, R4, 1.84467440737095516160e+19, RZ ;  /* 0x5f80000004048823 */ /* 0x000fe200000000ff */
[----:B------:R-:W-:Y:S02]  /*3290*/  @!P1 FFMA R5, R5, 1.84467440737095516160e+19, RZ ;  /* 0x5f80000005059823 */ /* 0x000fe400000000ff */
[----:B------:R-:W-:-:S07]  /*32a0*/  @!P1 IADD3 R66, PT, PT, R66, 0x40, RZ ;  /* 0x0000004042429810 */ /* 0x000fce0007ffe0ff */
.L_x_61:
[----:B------:R-:W-:Y:S01]  /*32b0*/  LEA R70, R62, 0xc0800000, 0x17 ;  /* 0xc08000003e467811 */ /* 0x000fe200078eb8ff */
[----:B------:R-:W-:Y:S01]  /*32c0*/  BSSY.RECONVERGENT B3, `(.L_x_66) ;  /* 0x0000036000037945 */ /* 0x000fe20003800200 */
[----:B------:R-:W-:Y:S02]  /*32d0*/  IADD3 R71, PT, PT, R71, -0x7f, RZ ;  /* 0xffffff8147477810 */ /* 0x000fe40007ffe0ff */
[----:B------:R-:W-:-:S03]  /*32e0*/  IADD3 R73, PT, PT, -R70, R5, RZ ;  /* 0x0000000546497210 */ /* 0x000fc60007ffe1ff */
[----:B------:R-:W-:Y:S01]  /*32f0*/  IMAD R4, R71, -0x800000, R4 ;  /* 0xff80000047047824 */ /* 0x000fe200078e0204 */
[----:B------:R-:W0:Y:S01]  /*3300*/  MUFU.RCP R70, R73 ;  /* 0x0000004900467308 */ /* 0x000e220000001000 */
[----:B------:R-:W-:Y:S01]  /*3310*/  FADD.FTZ R5, -R73, -RZ ;  /* 0x800000ff49057221 */ /* 0x000fe20000010100 */
[----:B------:R-:W-:-:S04]  /*3320*/  IADD3 R71, PT, PT, R71, 0x7f, -R62 ;  /* 0x0000007f47477810 */ /* 0x000fc80007ffe83e */
[----:B------:R-:W-:Y:S01]  /*3330*/  IADD3 R71, PT, PT, R71, R66, RZ ;  /* 0x0000004247477210 */ /* 0x000fe20007ffe0ff */
[----:B0-----:R-:W-:-:S04]  /*3340*/  FFMA R69, R70, R5, 1 ;  /* 0x3f80000046457423 */ /* 0x001fc80000000005 */
[----:B------:R-:W-:-:S04]  /*3350*/  FFMA R69, R70, R69, R70 ;  /* 0x0000004546457223 */ /* 0x000fc80000000046 */
[----:B------:R-:W-:-:S04]  /*3360*/  FFMA R70, R4, R69, RZ ;  /* 0x0000004504467223 */ /* 0x000fc800000000ff */
[----:B------:R-:W-:-:S04]  /*3370*/  FFMA R72, R5, R70, R4 ;  /* 0x0000004605487223 */ /* 0x000fc80000000004 */
[----:B------:R-:W-:-:S04]  /*3380*/  FFMA R70, R69, R72, R70 ;  /* 0x0000004845467223 */ /* 0x000fc80000000046 */
[----:B------:R-:W-:-:S04]  /*3390*/  FFMA R5, R5, R70, R4 ;  /* 0x0000004605057223 */ /* 0x000fc80000000004 */
[----:B------:R-:W-:-:S05]  /*33a0*/  FFMA R4, R69, R5, R70 ;  /* 0x0000000545047223 */ /* 0x000fca0000000046 */
[----:B------:R-:W-:-:S04]  /*33b0*/  SHF.R.U32.HI R62, RZ, 0x17, R4 ;  /* 0x00000017ff3e7819 */ /* 0x000fc80000011604 */
[----:B------:R-:W-:-:S04]  /*33c0*/  LOP3.LUT R62, R62, 0xff, RZ, 0xc0, !PT ;  /* 0x000000ff3e3e7812 */ /* 0x000fc800078ec0ff */
[----:B------:R-:W-:-:S04]  /*33d0*/  IADD3 R62, PT, PT, R62, R71, RZ ;  /* 0x000000473e3e7210 */ /* 0x000fc80007ffe0ff */
[----:B------:R-:W-:-:S04]  /*33e0*/  IADD3 R66, PT, PT, R62, -0x1, RZ ;  /* 0xffffffff3e427810 */ /* 0x000fc80007ffe0ff */
[----:B------:R-:W-:-:S13]  /*33f0*/  ISETP.GE.U32.AND P0, PT, R66, 0xfe, PT ;  /* 0x000000fe4200780c */ /* 0x000fda0003f06070 */
[----:B------:R-:W-:Y:S05]  /*3400*/  @!P0 BRA `(.L_x_67) ;  /* 0x0000000000808947 */ /* 0x000fea0003800000 */
[----:B------:R-:W-:-:S13]  /*3410*/  ISETP.GT.AND P0, PT, R62, 0xfe, PT ;  /* 0x000000fe3e00780c */ /* 0x000fda0003f04270 */
[----:B------:R-:W-:Y:S05]  /*3420*/  @P0 BRA `(.L_x_68) ;  /* 0x00000000006c0947 */ /* 0x000fea0003800000 */
[----:B------:R-:W-:-:S13]  /*3430*/  ISETP.GE.AND P0, PT, R62, 0x1, PT ;  /* 0x000000013e00780c */ /* 0x000fda0003f06270 */
[----:B------:R-:W-:Y:S05]  /*3440*/  @P0 BRA `(.L_x_69) ;  /* 0x0000000000740947 */ /* 0x000fea0003800000 */
[----:B------:R-:W-:Y:S02]  /*3450*/  ISETP.GE.AND P0, PT, R62, -0x18, PT ;  /* 0xffffffe83e00780c */ /* 0x000fe40003f06270 */
[----:B------:R-:W-:-:S11]  /*3460*/  LOP3.LUT R4, R4, 0x80000000, RZ, 0xc0, !PT ;  /* 0x8000000004047812 */ /* 0x000fd600078ec0ff */
[----:B------:R-:W-:Y:S05]  /*3470*/  @!P0 BRA `(.L_x_69) ;  /* 0x0000000000688947 */ /* 0x000fea0003800000 */
[CCC-:B------:R-:W-:Y:S01]  /*3480*/  FFMA.RZ R66, R69.reuse, R5.reuse, R70.reuse ;  /* 0x0000000545427223 */ /* 0x1c0fe2000000c046 */
[CCC-:B------:R-:W-:Y:S01]  /*3490*/  FFMA.RP R71, R69.reuse, R5.reuse, R70.reuse ;  /* 0x0000000545477223 */ /* 0x1c0fe20000008046 */
[----:B------:R-:W-:Y:S01]  /*34a0*/  FFMA.RM R70, R69, R5, R70 ;  /* 0x0000000545467223 */ /* 0x000fe20000004046 */
[C---:B------:R-:W-:Y:S01]  /*34b0*/  VIADD R5, R62.reuse, 0x20 ;  /* 0x000000203e057836 */ /* 0x040fe20000000000 */
[----:B------:R-:W-:Y:S02]  /*34c0*/  ISETP.NE.AND P3, PT, R62, RZ, PT ;  /* 0x000000ff3e00720c */ /* 0x000fe40003f65270 */
[----:B------:R-:W-:Y:S02]  /*34d0*/  LOP3.LUT R66, R66, 0x7fffff, RZ, 0xc0, !PT ;  /* 0x007fffff42427812 */ /* 0x000fe400078ec0ff */
[----:B------:R-:W-:Y:S02]  /*34e0*/  ISETP.NE.AND P1, PT, R62, RZ, PT ;  /* 0x000000ff3e00720c */ /* 0x000fe40003f25270 */
[----:B------:R-:W-:-:S02]  /*34f0*/  LOP3.LUT R66, R66, 0x800000, RZ, 0xfc, !PT ;  /* 0x0080000042427812 */ /* 0x000fc400078efcff */
[----:B------:R-:W-:Y:S02]  /*3500*/  IADD3 R62, PT, PT, -R62, RZ, RZ ;  /* 0x000000ff3e3e7210 */ /* 0x000fe40007ffe1ff */
[----:B------:R-:W-:Y:S02]  /*3510*/  SHF.L.U32 R5, R66, R5, RZ ;  /* 0x0000000542057219 */ /* 0x000fe400000006ff */
[----:B------:R-:W-:Y:S02]  /*3520*/  FSETP.NEU.FTZ.AND P0, PT, R71, R70, PT ;  /* 0x000000464700720b */ /* 0x000fe40003f1d000 */
[----:B------:R-:W-:Y:S02]  /*3530*/  SEL R69, R62, RZ, P3 ;  /* 0x000000ff3e457207 */ /* 0x000fe40001800000 */
[----:B------:R-:W-:Y:S02]  /*3540*/  ISETP.NE.AND P1, PT, R5, RZ, P1 ;  /* 0x000000ff0500720c */ /* 0x000fe40000f25270 */
[----:B------:R-:W-:-:S02]  /*3550*/  SHF.R.U32.HI R69, RZ, R69, R66 ;  /* 0x00000045ff457219 */ /* 0x000fc40000011642 */
[----:B------:R-:W-:Y:S02]  /*3560*/  PLOP3.LUT P0, PT, P0, P1, PT, 0xf8, 0x8f ;  /* 0x00000000008f781c */ /* 0x000fe40000703f70 */
[----:B------:R-:W-:Y:S02]  /*3570*/  SHF.R.U32.HI R62, RZ, 0x1, R69 ;  /* 0x00000001ff3e7819 */ /* 0x000fe40000011645 */
[----:B------:R-:W-:-:S04]  /*3580*/  SEL R5, RZ, 0x1, !P0 ;  /* 0x00000001ff057807 */ /* 0x000fc80004000000 */
[----:B------:R-:W-:-:S04]  /*3590*/  LOP3.LUT R66, R5, 0x1, R62, 0xf8, !PT ;  /* 0x0000000105427812 */ /* 0x000fc800078ef83e */
[----:B------:R-:W-:-:S04]  /*35a0*/  LOP3.LUT R69, R66, R69, RZ, 0xc0, !PT ;  /* 0x0000004542457212 */ /* 0x000fc800078ec0ff */
[----:B------:R-:W-:-:S04]  /*35b0*/  IADD3 R69, PT, PT, R62, R69, RZ ;  /* 0x000000453e457210 */ /* 0x000fc80007ffe0ff */
[----:B------:R-:W-:Y:S01]  /*35c0*/  LOP3.LUT R4, R69, R4, RZ, 0xfc, !PT ;  /* 0x0000000445047212 */ /* 0x000fe200078efcff */
[----:B------:R-:W-:Y:S06]  /*35d0*/  BRA `(.L_x_69) ;  /* 0x0000000000107947 */ /* 0x000fec0003800000 */
.L_x_68:
[----:B------:R-:W-:-:S04]  /*35e0*/  LOP3.LUT R4, R4, 0x80000000, RZ, 0xc0, !PT ;  /* 0x8000000004047812 */ /* 0x000fc800078ec0ff */
[----:B------:R-:W-:Y:S01]  /*35f0*/  LOP3.LUT R4, R4, 0x7f800000, RZ, 0xfc, !PT ;  /* 0x7f80000004047812 */ /* 0x000fe200078efcff */
[----:B------:R-:W-:Y:S06]  /*3600*/  BRA `(.L_x_69) ;  /* 0x0000000000047947 */ /* 0x000fec0003800000 */
.L_x_67:
[----:B------:R-:W-:-:S07]  /*3610*/  LEA R4, R71, R4, 0x17 ;  /* 0x0000000447047211 */ /* 0x000fce00078eb8ff */
.L_x_69:
[----:B------:R-:W-:Y:S05]  /*3620*/  BSYNC.RECONVERGENT B3 ;  /* 0x0000000000037941 */ /* 0x000fea0003800200 */
.L_x_66:
[----:B------:R-:W-:Y:S05]  /*3630*/  BRA `(.L_x_70) ;  /* 0x0000000000207947 */ /* 0x000fea0003800000 */
.L_x_65:
[----:B------:R-:W-:-:S04]  /*3640*/  LOP3.LUT R4, R5, 0x80000000, R4, 0x48, !PT ;  /* 0x8000000005047812 */ /* 0x000fc800078e4804 */
[----:B------:R-:W-:Y:S01]  /*3650*/  LOP3.LUT R4, R4, 0x7f800000, RZ, 0xfc, !PT ;  /* 0x7f80000004047812 */ /* 0x000fe200078efcff */
[----:B------:R-:W-:Y:S06]  /*3660*/  BRA `(.L_x_70) ;  /* 0x0000000000147947 */ /* 0x000fec0003800000 */
.L_x_64:
[----:B------:R-:W-:Y:S01]  /*3670*/  LOP3.LUT R4, R5, 0x80000000, R4, 0x48, !PT ;  /* 0x8000000005047812 */ /* 0x000fe200078e4804 */
[----:B------:R-:W-:Y:S06]  /*3680*/  BRA `(.L_x_70) ;  /* 0x00000000000c7947 */ /* 0x000fec0003800000 */
.L_x_63:
[----:B------:R-:W0:Y:S01]  /*3690*/  MUFU.RSQ R4, -QNAN ;  /* 0xffc0000000047908 */ /* 0x000e220000001400 */
[----:B------:R-:W-:Y:S05]  /*36a0*/  BRA `(.L_x_70) ;  /* 0x0000000000047947 */ /* 0x000fea0003800000 */
.L_x_62:
[----:B------:R-:W-:-:S07]  /*36b0*/  FADD.FTZ R4, R4, R5 ;  /* 0x0000000504047221 */ /* 0x000fce0000010000 */
.L_x_70:
[----:B------:R-:W-:Y:S05]  /*36c0*/  BSYNC.RECONVERGENT B2 ;  /* 0x0000000000027941 */ /* 0x000fea0003800200 */
.L_x_60:
[----:B------:R-:W-:Y:S01]  /*36d0*/  HFMA2 R5, -RZ, RZ, 0, 0 ;  /* 0x00000000ff057431 */ /* 0x000fe200000001ff */
[----:B0-----:R-:W-:Y:S02]  /*36e0*/  MOV R69, R4 ;  /* 0x0000000400457202 */ /* 0x001fe40000000f00 */
[----:B------:R-:W-:-:S04]  /*36f0*/  MOV R4, R64 ;  /* 0x0000004000047202 */ /* 0x000fc80000000f00 */
[----:B------:R-:W-:Y:S05]  /*3700*/  RET.REL.NODEC R4 `(_Z21ThrustCalculationGPU1PfS_S_S_S_S_S_S_S_PiS_S_S_S_S_S_S_S_S_S_S_S_S_S_S_S_S_S_S_S_S_S_S_S_S_S_S_ifffS0_ifS_S_) ;  /* 0xffffffc8043c7950 */ /* 0x000fea0003c3ffff */
.L_x_71:
[----:B------:R-:W-:-:S00]  /*3710*/  BRA `(.L_x_71) ;  /* 0xfffffffc00fc7947 */ /* 0x000fc0000383ffff */
[----:B------:R-:W-:-:S00]  /*3720*/  NOP ;  /* 0x0000000000007918 */ /* 0x000fc00000000000 */
        /* <DEDUP_REMOVED lines=13> */
.L_x_73:


//--------------------- .nv.shared.reserved.0     --------------------------
	.section	.nv.shared.reserved.0,"aw",@nobits
	.weak		__nv_reservedSMEM_offset_0_alias
	.size		__nv_reservedSMEM_offset_0_alias, 0, 64
	.other		__nv_reservedSMEM_offset_0_alias,@"STO_CUDA_RESERVED_SHARED STV_DEFAULT"
__nv_reservedSMEM_offset_0_alias:
	.zero		0
	.zero		64


//--------------------- .nv.constant0._Z21ThrustCalculationGPU1PfS_S_S_S_S_S_S_S_PiS_S_S_S_S_S_S_S_S_S_S_S_S_S_S_S_S_S_S_S_S_S_S_S_S_S_S_ifffS0_ifS_S_ --------------------------
	.section	.nv.constant0._Z21ThrustCalculationGPU1PfS_S_S_S_S_S_S_S_PiS_S_S_S_S_S_S_S_S_S_S_S_S_S_S_S_S_S_S_S_S_S_S_S_S_S_S_ifffS0_ifS_S_,"a",@progbits
	.sectionflags	@""
	.align	4
.nv.constant0._Z21ThrustCalculationGPU1PfS_S_S_S_S_S_S_S_PiS_S_S_S_S_S_S_S_S_S_S_S_S_S_S_S_S_S_S_S_S_S_S_S_S_S_S_ifffS0_ifS_S_:
	.zero		1240


//--------------------- SYMBOLS --------------------------

	.type		.nv.reservedSmem.offset0,@object
	.size		.nv.reservedSmem.offset0,0x4
